//
// Generated by NVIDIA NVVM Compiler
//
// Compiler Build ID: CL-36424714
// Cuda compilation tools, release 13.0, V13.0.88
// Based on NVVM 20.0.0
//

.version 9.0
.target sm_100
.address_size 64

	// .globl	_Z14MatrixMultiplyPdS_S_ii
// _ZZ21MatrixMultiply_sharedPdS_S_iiE9d_inputAs has been demoted
// _ZZ21MatrixMultiply_sharedPdS_S_iiE9d_inputBs has been demoted
// _ZZ28MatrixMultiply_data_prefetchPdS_S_iiE9d_inputAs has been demoted
// _ZZ28MatrixMultiply_data_prefetchPdS_S_iiE9d_inputBs has been demoted

.visible .entry _Z14MatrixMultiplyPdS_S_ii(
	.param .u64 .ptr .align 1 _Z14MatrixMultiplyPdS_S_ii_param_0,
	.param .u64 .ptr .align 1 _Z14MatrixMultiplyPdS_S_ii_param_1,
	.param .u64 .ptr .align 1 _Z14MatrixMultiplyPdS_S_ii_param_2,
	.param .u32 _Z14MatrixMultiplyPdS_S_ii_param_3,
	.param .u32 _Z14MatrixMultiplyPdS_S_ii_param_4
)
{
	.reg .pred 	%p<10>;
	.reg .b32 	%r<43>;
	.reg .b64 	%rd<39>;
	.reg .b64 	%fd<68>;

	ld.param.u64 	%rd4, [_Z14MatrixMultiplyPdS_S_ii_param_0];
	ld.param.u64 	%rd5, [_Z14MatrixMultiplyPdS_S_ii_param_1];
	ld.param.u64 	%rd3, [_Z14MatrixMultiplyPdS_S_ii_param_2];
	ld.param.u32 	%r20, [_Z14MatrixMultiplyPdS_S_ii_param_3];
	ld.param.u32 	%r21, [_Z14MatrixMultiplyPdS_S_ii_param_4];
	cvta.to.global.u64 	%rd1, %rd5;
	cvta.to.global.u64 	%rd2, %rd4;
	mov.u32 	%r22, %ctaid.x;
	mov.u32 	%r23, %ntid.x;
	mov.u32 	%r24, %tid.x;
	mad.lo.s32 	%r1, %r22, %r23, %r24;
	mov.u32 	%r25, %ctaid.y;
	mov.u32 	%r26, %ntid.y;
	mov.u32 	%r27, %tid.y;
	mad.lo.s32 	%r2, %r25, %r26, %r27;
	setp.lt.s32 	%p1, %r21, 1;
	mov.f64 	%fd67, 0d0000000000000000;
	@%p1 bra 	$L__BB0_12;
	mul.lo.s32 	%r3, %r21, %r1;
	and.b32  	%r4, %r21, 7;
	setp.lt.u32 	%p2, %r21, 8;
	mov.f64 	%fd67, 0d0000000000000000;
	mov.b32 	%r41, 0;
	@%p2 bra 	$L__BB0_4;
	and.b32  	%r41, %r21, 2147483640;
	neg.s32 	%r39, %r41;
	shl.b32 	%r7, %r20, 3;
	mov.f64 	%fd67, 0d0000000000000000;
	mul.wide.s32 	%rd10, %r20, 8;
	mov.u32 	%r37, %r3;
	mov.u32 	%r38, %r2;
$L__BB0_3:
	.pragma "nounroll";
	mul.wide.s32 	%rd6, %r37, 8;
	add.s64 	%rd7, %rd2, %rd6;
	ld.global.f64 	%fd17, [%rd7];
	mul.wide.s32 	%rd8, %r38, 8;
	add.s64 	%rd9, %rd1, %rd8;
	ld.global.f64 	%fd18, [%rd9];
	fma.rn.f64 	%fd19, %fd17, %fd18, %fd67;
	ld.global.f64 	%fd20, [%rd7+8];
	add.s64 	%rd11, %rd9, %rd10;
	ld.global.f64 	%fd21, [%rd11];
	fma.rn.f64 	%fd22, %fd20, %fd21, %fd19;
	ld.global.f64 	%fd23, [%rd7+16];
	add.s64 	%rd12, %rd11, %rd10;
	ld.global.f64 	%fd24, [%rd12];
	fma.rn.f64 	%fd25, %fd23, %fd24, %fd22;
	ld.global.f64 	%fd26, [%rd7+24];
	add.s64 	%rd13, %rd12, %rd10;
	ld.global.f64 	%fd27, [%rd13];
	fma.rn.f64 	%fd28, %fd26, %fd27, %fd25;
	ld.global.f64 	%fd29, [%rd7+32];
	add.s64 	%rd14, %rd13, %rd10;
	ld.global.f64 	%fd30, [%rd14];
	fma.rn.f64 	%fd31, %fd29, %fd30, %fd28;
	ld.global.f64 	%fd32, [%rd7+40];
	add.s64 	%rd15, %rd14, %rd10;
	ld.global.f64 	%fd33, [%rd15];
	fma.rn.f64 	%fd34, %fd32, %fd33, %fd31;
	ld.global.f64 	%fd35, [%rd7+48];
	add.s64 	%rd16, %rd15, %rd10;
	ld.global.f64 	%fd36, [%rd16];
	fma.rn.f64 	%fd37, %fd35, %fd36, %fd34;
	ld.global.f64 	%fd38, [%rd7+56];
	add.s64 	%rd17, %rd16, %rd10;
	ld.global.f64 	%fd39, [%rd17];
	fma.rn.f64 	%fd67, %fd38, %fd39, %fd37;
	add.s32 	%r39, %r39, 8;
	add.s32 	%r38, %r38, %r7;
	add.s32 	%r37, %r37, 8;
	setp.ne.s32 	%p3, %r39, 0;
	@%p3 bra 	$L__BB0_3;
$L__BB0_4:
	setp.eq.s32 	%p4, %r4, 0;
	@%p4 bra 	$L__BB0_12;
	and.b32  	%r15, %r21, 3;
	setp.lt.u32 	%p5, %r4, 4;
	@%p5 bra 	$L__BB0_7;
	add.s32 	%r29, %r41, %r3;
	mul.wide.s32 	%rd18, %r29, 8;
	add.s64 	%rd19, %rd2, %rd18;
	ld.global.f64 	%fd41, [%rd19];
	mad.lo.s32 	%r30, %r41, %r20, %r2;
	mul.wide.s32 	%rd20, %r30, 8;
	add.s64 	%rd21, %rd1, %rd20;
	ld.global.f64 	%fd42, [%rd21];
	fma.rn.f64 	%fd43, %fd41, %fd42, %fd67;
	ld.global.f64 	%fd44, [%rd19+8];
	mul.wide.s32 	%rd22, %r20, 8;
	add.s64 	%rd23, %rd21, %rd22;
	ld.global.f64 	%fd45, [%rd23];
	fma.rn.f64 	%fd46, %fd44, %fd45, %fd43;
	ld.global.f64 	%fd47, [%rd19+16];
	add.s64 	%rd24, %rd23, %rd22;
	ld.global.f64 	%fd48, [%rd24];
	fma.rn.f64 	%fd49, %fd47, %fd48, %fd46;
	ld.global.f64 	%fd50, [%rd19+24];
	add.s64 	%rd25, %rd24, %rd22;
	ld.global.f64 	%fd51, [%rd25];
	fma.rn.f64 	%fd67, %fd50, %fd51, %fd49;
	add.s32 	%r41, %r41, 4;
$L__BB0_7:
	setp.eq.s32 	%p6, %r15, 0;
	@%p6 bra 	$L__BB0_12;
	setp.eq.s32 	%p7, %r15, 1;
	@%p7 bra 	$L__BB0_10;
	add.s32 	%r31, %r41, %r3;
	mul.wide.s32 	%rd26, %r31, 8;
	add.s64 	%rd27, %rd2, %rd26;
	ld.global.f64 	%fd53, [%rd27];
	mad.lo.s32 	%r32, %r41, %r20, %r2;
	mul.wide.s32 	%rd28, %r32, 8;
	add.s64 	%rd29, %rd1, %rd28;
	ld.global.f64 	%fd54, [%rd29];
	fma.rn.f64 	%fd55, %fd53, %fd54, %fd67;
	ld.global.f64 	%fd56, [%rd27+8];
	mul.wide.s32 	%rd30, %r20, 8;
	add.s64 	%rd31, %rd29, %rd30;
	ld.global.f64 	%fd57, [%rd31];
	fma.rn.f64 	%fd67, %fd56, %fd57, %fd55;
	add.s32 	%r41, %r41, 2;
$L__BB0_10:
	and.b32  	%r33, %r21, 1;
	setp.eq.b32 	%p8, %r33, 1;
	not.pred 	%p9, %p8;
	@%p9 bra 	$L__BB0_12;
	add.s32 	%r34, %r41, %r3;
	mul.wide.s32 	%rd32, %r34, 8;
	add.s64 	%rd33, %rd2, %rd32;
	ld.global.f64 	%fd58, [%rd33];
	mad.lo.s32 	%r35, %r41, %r20, %r2;
	mul.wide.s32 	%rd34, %r35, 8;
	add.s64 	%rd35, %rd1, %rd34;
	ld.global.f64 	%fd59, [%rd35];
	fma.rn.f64 	%fd67, %fd58, %fd59, %fd67;
$L__BB0_12:
	cvta.to.global.u64 	%rd36, %rd3;
	mad.lo.s32 	%r36, %r20, %r1, %r2;
	mul.wide.s32 	%rd37, %r36, 8;
	add.s64 	%rd38, %rd36, %rd37;
	st.global.f64 	[%rd38], %fd67;
	ret;

}
	// .globl	_Z21MatrixMultiply_sharedPdS_S_ii
.visible .entry _Z21MatrixMultiply_sharedPdS_S_ii(
	.param .u64 .ptr .align 1 _Z21MatrixMultiply_sharedPdS_S_ii_param_0,
	.param .u64 .ptr .align 1 _Z21MatrixMultiply_sharedPdS_S_ii_param_1,
	.param .u64 .ptr .align 1 _Z21MatrixMultiply_sharedPdS_S_ii_param_2,
	.param .u32 _Z21MatrixMultiply_sharedPdS_S_ii_param_3,
	.param .u32 _Z21MatrixMultiply_sharedPdS_S_ii_param_4
)
{
	.reg .pred 	%p<8>;
	.reg .b32 	%r<122>;
	.reg .b64 	%rd<40>;
	.reg .b64 	%fd<368>;
	// demoted variable
	.shared .align 8 .b8 _ZZ21MatrixMultiply_sharedPdS_S_iiE9d_inputAs[2048];
	// demoted variable
	.shared .align 8 .b8 _ZZ21MatrixMultiply_sharedPdS_S_iiE9d_inputBs[2048];
	ld.param.u32 	%r30, [_Z21MatrixMultiply_sharedPdS_S_ii_param_4];
	mov.u32 	%r31, %ctaid.x;
	mov.u32 	%r32, %ctaid.y;
	mov.u32 	%r1, %tid.x;
	mov.u32 	%r2, %tid.y;
	mov.u32 	%r33, %ntid.x;
	mad.lo.s32 	%r3, %r31, %r33, %r1;
	mov.u32 	%r34, %ntid.y;
	mad.lo.s32 	%r4, %r32, %r34, %r2;
	shr.s32 	%r35, %r30, 31;
	shr.u32 	%r36, %r35, 28;
	add.s32 	%r37, %r30, %r36;
	shr.s32 	%r5, %r37, 4;
	setp.lt.s32 	%p1, %r30, 16;
	mov.f64 	%fd367, 0d0000000000000000;
	@%p1 bra 	$L__BB1_9;
	ld.param.u32 	%r111, [_Z21MatrixMultiply_sharedPdS_S_ii_param_4];
	mad.lo.s32 	%r118, %r111, %r3, %r2;
	add.s32 	%r39, %r5, -1;
	setp.lt.u32 	%p2, %r39, 3;
	mov.f64 	%fd367, 0d0000000000000000;
	mov.b32 	%r121, 0;
	@%p2 bra 	$L__BB1_4;
	ld.param.u32 	%r106, [_Z21MatrixMultiply_sharedPdS_S_ii_param_3];
	and.b32  	%r121, %r5, 134217724;
	neg.s32 	%r119, %r121;
	add.s32 	%r41, %r1, 48;
	mad.lo.s32 	%r117, %r106, %r41, %r4;
	add.s32 	%r42, %r1, 32;
	mad.lo.s32 	%r116, %r106, %r42, %r4;
	add.s32 	%r43, %r1, 16;
	mad.lo.s32 	%r115, %r106, %r43, %r4;
	mad.lo.s32 	%r114, %r1, %r106, %r4;
	mov.f64 	%fd367, 0d0000000000000000;
$L__BB1_3:
	.pragma "nounroll";
	ld.param.u32 	%r107, [_Z21MatrixMultiply_sharedPdS_S_ii_param_3];
	ld.param.u64 	%rd36, [_Z21MatrixMultiply_sharedPdS_S_ii_param_1];
	ld.param.u64 	%rd33, [_Z21MatrixMultiply_sharedPdS_S_ii_param_0];
	cvta.to.global.u64 	%rd4, %rd33;
	mul.wide.s32 	%rd5, %r118, 8;
	add.s64 	%rd6, %rd4, %rd5;
	ld.global.f64 	%fd14, [%rd6];
	shl.b32 	%r45, %r1, 7;
	mov.u32 	%r46, _ZZ21MatrixMultiply_sharedPdS_S_iiE9d_inputAs;
	add.s32 	%r47, %r46, %r45;
	shl.b32 	%r48, %r2, 3;
	add.s32 	%r49, %r47, %r48;
	st.shared.f64 	[%r49], %fd14;
	cvta.to.global.u64 	%rd7, %rd36;
	mul.wide.s32 	%rd8, %r114, 8;
	add.s64 	%rd9, %rd7, %rd8;
	ld.global.f64 	%fd15, [%rd9];
	mov.u32 	%r50, _ZZ21MatrixMultiply_sharedPdS_S_iiE9d_inputBs;
	add.s32 	%r51, %r50, %r48;
	add.s32 	%r52, %r51, %r45;
	st.shared.f64 	[%r52], %fd15;
	bar.sync 	0;
	ld.shared.f64 	%fd16, [%r47];
	ld.shared.f64 	%fd17, [%r51];
	fma.rn.f64 	%fd18, %fd16, %fd17, %fd367;
	ld.shared.f64 	%fd19, [%r47+8];
	ld.shared.f64 	%fd20, [%r51+128];
	fma.rn.f64 	%fd21, %fd19, %fd20, %fd18;
	ld.shared.f64 	%fd22, [%r47+16];
	ld.shared.f64 	%fd23, [%r51+256];
	fma.rn.f64 	%fd24, %fd22, %fd23, %fd21;
	ld.shared.f64 	%fd25, [%r47+24];
	ld.shared.f64 	%fd26, [%r51+384];
	fma.rn.f64 	%fd27, %fd25, %fd26, %fd24;
	ld.shared.f64 	%fd28, [%r47+32];
	ld.shared.f64 	%fd29, [%r51+512];
	fma.rn.f64 	%fd30, %fd28, %fd29, %fd27;
	ld.shared.f64 	%fd31, [%r47+40];
	ld.shared.f64 	%fd32, [%r51+640];
	fma.rn.f64 	%fd33, %fd31, %fd32, %fd30;
	ld.shared.f64 	%fd34, [%r47+48];
	ld.shared.f64 	%fd35, [%r51+768];
	fma.rn.f64 	%fd36, %fd34, %fd35, %fd33;
	ld.shared.f64 	%fd37, [%r47+56];
	ld.shared.f64 	%fd38, [%r51+896];
	fma.rn.f64 	%fd39, %fd37, %fd38, %fd36;
	ld.shared.f64 	%fd40, [%r47+64];
	ld.shared.f64 	%fd41, [%r51+1024];
	fma.rn.f64 	%fd42, %fd40, %fd41, %fd39;
	ld.shared.f64 	%fd43, [%r47+72];
	ld.shared.f64 	%fd44, [%r51+1152];
	fma.rn.f64 	%fd45, %fd43, %fd44, %fd42;
	ld.shared.f64 	%fd46, [%r47+80];
	ld.shared.f64 	%fd47, [%r51+1280];
	fma.rn.f64 	%fd48, %fd46, %fd47, %fd45;
	ld.shared.f64 	%fd49, [%r47+88];
	ld.shared.f64 	%fd50, [%r51+1408];
	fma.rn.f64 	%fd51, %fd49, %fd50, %fd48;
	ld.shared.f64 	%fd52, [%r47+96];
	ld.shared.f64 	%fd53, [%r51+1536];
	fma.rn.f64 	%fd54, %fd52, %fd53, %fd51;
	ld.shared.f64 	%fd55, [%r47+104];
	ld.shared.f64 	%fd56, [%r51+1664];
	fma.rn.f64 	%fd57, %fd55, %fd56, %fd54;
	ld.shared.f64 	%fd58, [%r47+112];
	ld.shared.f64 	%fd59, [%r51+1792];
	fma.rn.f64 	%fd60, %fd58, %fd59, %fd57;
	ld.shared.f64 	%fd61, [%r47+120];
	ld.shared.f64 	%fd62, [%r51+1920];
	fma.rn.f64 	%fd63, %fd61, %fd62, %fd60;
	bar.sync 	0;
	ld.global.f64 	%fd64, [%rd6+128];
	st.shared.f64 	[%r49], %fd64;
	mul.wide.s32 	%rd10, %r115, 8;
	add.s64 	%rd11, %rd7, %rd10;
	ld.global.f64 	%fd65, [%rd11];
	st.shared.f64 	[%r52], %fd65;
	bar.sync 	0;
	ld.shared.f64 	%fd66, [%r47];
	ld.shared.f64 	%fd67, [%r51];
	fma.rn.f64 	%fd68, %fd66, %fd67, %fd63;
	ld.shared.f64 	%fd69, [%r47+8];
	ld.shared.f64 	%fd70, [%r51+128];
	fma.rn.f64 	%fd71, %fd69, %fd70, %fd68;
	ld.shared.f64 	%fd72, [%r47+16];
	ld.shared.f64 	%fd73, [%r51+256];
	fma.rn.f64 	%fd74, %fd72, %fd73, %fd71;
	ld.shared.f64 	%fd75, [%r47+24];
	ld.shared.f64 	%fd76, [%r51+384];
	fma.rn.f64 	%fd77, %fd75, %fd76, %fd74;
	ld.shared.f64 	%fd78, [%r47+32];
	ld.shared.f64 	%fd79, [%r51+512];
	fma.rn.f64 	%fd80, %fd78, %fd79, %fd77;
	ld.shared.f64 	%fd81, [%r47+40];
	ld.shared.f64 	%fd82, [%r51+640];
	fma.rn.f64 	%fd83, %fd81, %fd82, %fd80;
	ld.shared.f64 	%fd84, [%r47+48];
	ld.shared.f64 	%fd85, [%r51+768];
	fma.rn.f64 	%fd86, %fd84, %fd85, %fd83;
	ld.shared.f64 	%fd87, [%r47+56];
	ld.shared.f64 	%fd88, [%r51+896];
	fma.rn.f64 	%fd89, %fd87, %fd88, %fd86;
	ld.shared.f64 	%fd90, [%r47+64];
	ld.shared.f64 	%fd91, [%r51+1024];
	fma.rn.f64 	%fd92, %fd90, %fd91, %fd89;
	ld.shared.f64 	%fd93, [%r47+72];
	ld.shared.f64 	%fd94, [%r51+1152];
	fma.rn.f64 	%fd95, %fd93, %fd94, %fd92;
	ld.shared.f64 	%fd96, [%r47+80];
	ld.shared.f64 	%fd97, [%r51+1280];
	fma.rn.f64 	%fd98, %fd96, %fd97, %fd95;
	ld.shared.f64 	%fd99, [%r47+88];
	ld.shared.f64 	%fd100, [%r51+1408];
	fma.rn.f64 	%fd101, %fd99, %fd100, %fd98;
	ld.shared.f64 	%fd102, [%r47+96];
	ld.shared.f64 	%fd103, [%r51+1536];
	fma.rn.f64 	%fd104, %fd102, %fd103, %fd101;
	ld.shared.f64 	%fd105, [%r47+104];
	ld.shared.f64 	%fd106, [%r51+1664];
	fma.rn.f64 	%fd107, %fd105, %fd106, %fd104;
	ld.shared.f64 	%fd108, [%r47+112];
	ld.shared.f64 	%fd109, [%r51+1792];
	fma.rn.f64 	%fd110, %fd108, %fd109, %fd107;
	ld.shared.f64 	%fd111, [%r47+120];
	ld.shared.f64 	%fd112, [%r51+1920];
	fma.rn.f64 	%fd113, %fd111, %fd112, %fd110;
	bar.sync 	0;
	ld.global.f64 	%fd114, [%rd6+256];
	st.shared.f64 	[%r49], %fd114;
	mul.wide.s32 	%rd12, %r116, 8;
	add.s64 	%rd13, %rd7, %rd12;
	ld.global.f64 	%fd115, [%rd13];
	st.shared.f64 	[%r52], %fd115;
	bar.sync 	0;
	ld.shared.f64 	%fd116, [%r47];
	ld.shared.f64 	%fd117, [%r51];
	fma.rn.f64 	%fd118, %fd116, %fd117, %fd113;
	ld.shared.f64 	%fd119, [%r47+8];
	ld.shared.f64 	%fd120, [%r51+128];
	fma.rn.f64 	%fd121, %fd119, %fd120, %fd118;
	ld.shared.f64 	%fd122, [%r47+16];
	ld.shared.f64 	%fd123, [%r51+256];
	fma.rn.f64 	%fd124, %fd122, %fd123, %fd121;
	ld.shared.f64 	%fd125, [%r47+24];
	ld.shared.f64 	%fd126, [%r51+384];
	fma.rn.f64 	%fd127, %fd125, %fd126, %fd124;
	ld.shared.f64 	%fd128, [%r47+32];
	ld.shared.f64 	%fd129, [%r51+512];
	fma.rn.f64 	%fd130, %fd128, %fd129, %fd127;
	ld.shared.f64 	%fd131, [%r47+40];
	ld.shared.f64 	%fd132, [%r51+640];
	fma.rn.f64 	%fd133, %fd131, %fd132, %fd130;
	ld.shared.f64 	%fd134, [%r47+48];
	ld.shared.f64 	%fd135, [%r51+768];
	fma.rn.f64 	%fd136, %fd134, %fd135, %fd133;
	ld.shared.f64 	%fd137, [%r47+56];
	ld.shared.f64 	%fd138, [%r51+896];
	fma.rn.f64 	%fd139, %fd137, %fd138, %fd136;
	ld.shared.f64 	%fd140, [%r47+64];
	ld.shared.f64 	%fd141, [%r51+1024];
	fma.rn.f64 	%fd142, %fd140, %fd141, %fd139;
	ld.shared.f64 	%fd143, [%r47+72];
	ld.shared.f64 	%fd144, [%r51+1152];
	fma.rn.f64 	%fd145, %fd143, %fd144, %fd142;
	ld.shared.f64 	%fd146, [%r47+80];
	ld.shared.f64 	%fd147, [%r51+1280];
	fma.rn.f64 	%fd148, %fd146, %fd147, %fd145;
	ld.shared.f64 	%fd149, [%r47+88];
	ld.shared.f64 	%fd150, [%r51+1408];
	fma.rn.f64 	%fd151, %fd149, %fd150, %fd148;
	ld.shared.f64 	%fd152, [%r47+96];
	ld.shared.f64 	%fd153, [%r51+1536];
	fma.rn.f64 	%fd154, %fd152, %fd153, %fd151;
	ld.shared.f64 	%fd155, [%r47+104];
	ld.shared.f64 	%fd156, [%r51+1664];
	fma.rn.f64 	%fd157, %fd155, %fd156, %fd154;
	ld.shared.f64 	%fd158, [%r47+112];
	ld.shared.f64 	%fd159, [%r51+1792];
	fma.rn.f64 	%fd160, %fd158, %fd159, %fd157;
	ld.shared.f64 	%fd161, [%r47+120];
	ld.shared.f64 	%fd162, [%r51+1920];
	fma.rn.f64 	%fd163, %fd161, %fd162, %fd160;
	bar.sync 	0;
	ld.global.f64 	%fd164, [%rd6+384];
	st.shared.f64 	[%r49], %fd164;
	mul.wide.s32 	%rd14, %r117, 8;
	add.s64 	%rd15, %rd7, %rd14;
	ld.global.f64 	%fd165, [%rd15];
	st.shared.f64 	[%r52], %fd165;
	bar.sync 	0;
	ld.shared.f64 	%fd166, [%r47];
	ld.shared.f64 	%fd167, [%r51];
	fma.rn.f64 	%fd168, %fd166, %fd167, %fd163;
	ld.shared.f64 	%fd169, [%r47+8];
	ld.shared.f64 	%fd170, [%r51+128];
	fma.rn.f64 	%fd171, %fd169, %fd170, %fd168;
	ld.shared.f64 	%fd172, [%r47+16];
	ld.shared.f64 	%fd173, [%r51+256];
	fma.rn.f64 	%fd174, %fd172, %fd173, %fd171;
	ld.shared.f64 	%fd175, [%r47+24];
	ld.shared.f64 	%fd176, [%r51+384];
	fma.rn.f64 	%fd177, %fd175, %fd176, %fd174;
	ld.shared.f64 	%fd178, [%r47+32];
	ld.shared.f64 	%fd179, [%r51+512];
	fma.rn.f64 	%fd180, %fd178, %fd179, %fd177;
	ld.shared.f64 	%fd181, [%r47+40];
	ld.shared.f64 	%fd182, [%r51+640];
	fma.rn.f64 	%fd183, %fd181, %fd182, %fd180;
	ld.shared.f64 	%fd184, [%r47+48];
	ld.shared.f64 	%fd185, [%r51+768];
	fma.rn.f64 	%fd186, %fd184, %fd185, %fd183;
	ld.shared.f64 	%fd187, [%r47+56];
	ld.shared.f64 	%fd188, [%r51+896];
	fma.rn.f64 	%fd189, %fd187, %fd188, %fd186;
	ld.shared.f64 	%fd190, [%r47+64];
	ld.shared.f64 	%fd191, [%r51+1024];
	fma.rn.f64 	%fd192, %fd190, %fd191, %fd189;
	ld.shared.f64 	%fd193, [%r47+72];
	ld.shared.f64 	%fd194, [%r51+1152];
	fma.rn.f64 	%fd195, %fd193, %fd194, %fd192;
	ld.shared.f64 	%fd196, [%r47+80];
	ld.shared.f64 	%fd197, [%r51+1280];
	fma.rn.f64 	%fd198, %fd196, %fd197, %fd195;
	ld.shared.f64 	%fd199, [%r47+88];
	ld.shared.f64 	%fd200, [%r51+1408];
	fma.rn.f64 	%fd201, %fd199, %fd200, %fd198;
	ld.shared.f64 	%fd202, [%r47+96];
	ld.shared.f64 	%fd203, [%r51+1536];
	fma.rn.f64 	%fd204, %fd202, %fd203, %fd201;
	ld.shared.f64 	%fd205, [%r47+104];
	ld.shared.f64 	%fd206, [%r51+1664];
	fma.rn.f64 	%fd207, %fd205, %fd206, %fd204;
	ld.shared.f64 	%fd208, [%r47+112];
	ld.shared.f64 	%fd209, [%r51+1792];
	fma.rn.f64 	%fd210, %fd208, %fd209, %fd207;
	ld.shared.f64 	%fd211, [%r47+120];
	ld.shared.f64 	%fd212, [%r51+1920];
	fma.rn.f64 	%fd367, %fd211, %fd212, %fd210;
	bar.sync 	0;
	add.s32 	%r119, %r119, 4;
	add.s32 	%r118, %r118, 64;
	shl.b32 	%r53, %r107, 6;
	add.s32 	%r117, %r117, %r53;
	add.s32 	%r116, %r116, %r53;
	add.s32 	%r115, %r115, %r53;
	add.s32 	%r114, %r114, %r53;
	setp.ne.s32 	%p3, %r119, 0;
	@%p3 bra 	$L__BB1_3;
$L__BB1_4:
	and.b32  	%r26, %r5, 3;
	setp.eq.s32 	%p4, %r26, 0;
	@%p4 bra 	$L__BB1_9;
	setp.eq.s32 	%p5, %r26, 1;
	@%p5 bra 	$L__BB1_7;
	ld.param.u32 	%r112, [_Z21MatrixMultiply_sharedPdS_S_ii_param_4];
	ld.param.u32 	%r108, [_Z21MatrixMultiply_sharedPdS_S_ii_param_3];
	ld.param.u64 	%rd37, [_Z21MatrixMultiply_sharedPdS_S_ii_param_1];
	ld.param.u64 	%rd34, [_Z21MatrixMultiply_sharedPdS_S_ii_param_0];
	shl.b32 	%r54, %r121, 4;
	mad.lo.s32 	%r59, %r112, %r3, %r2;
	add.s32 	%r60, %r59, %r54;
	cvta.to.global.u64 	%rd16, %rd34;
	mul.wide.s32 	%rd17, %r60, 8;
	add.s64 	%rd18, %rd16, %rd17;
	ld.global.f64 	%fd214, [%rd18];
	shl.b32 	%r61, %r1, 7;
	mov.u32 	%r62, _ZZ21MatrixMultiply_sharedPdS_S_iiE9d_inputAs;
	add.s32 	%r63, %r62, %r61;
	shl.b32 	%r64, %r2, 3;
	add.s32 	%r65, %r63, %r64;
	st.shared.f64 	[%r65], %fd214;
	add.s32 	%r66, %r54, %r1;
	mov.u32 	%r67, %ctaid.y;
	mov.u32 	%r68, %ntid.y;
	mad.lo.s32 	%r69, %r67, %r68, %r2;
	mad.lo.s32 	%r70, %r66, %r108, %r69;
	cvta.to.global.u64 	%rd19, %rd37;
	mul.wide.s32 	%rd20, %r70, 8;
	add.s64 	%rd21, %rd19, %rd20;
	ld.global.f64 	%fd215, [%rd21];
	mov.u32 	%r71, _ZZ21MatrixMultiply_sharedPdS_S_iiE9d_inputBs;
	add.s32 	%r72, %r71, %r64;
	add.s32 	%r73, %r72, %r61;
	st.shared.f64 	[%r73], %fd215;
	bar.sync 	0;
	ld.shared.f64 	%fd216, [%r63];
	ld.shared.f64 	%fd217, [%r72];
	fma.rn.f64 	%fd218, %fd216, %fd217, %fd367;
	ld.shared.f64 	%fd219, [%r63+8];
	ld.shared.f64 	%fd220, [%r72+128];
	fma.rn.f64 	%fd221, %fd219, %fd220, %fd218;
	ld.shared.f64 	%fd222, [%r63+16];
	ld.shared.f64 	%fd223, [%r72+256];
	fma.rn.f64 	%fd224, %fd222, %fd223, %fd221;
	ld.shared.f64 	%fd225, [%r63+24];
	ld.shared.f64 	%fd226, [%r72+384];
	fma.rn.f64 	%fd227, %fd225, %fd226, %fd224;
	ld.shared.f64 	%fd228, [%r63+32];
	ld.shared.f64 	%fd229, [%r72+512];
	fma.rn.f64 	%fd230, %fd228, %fd229, %fd227;
	ld.shared.f64 	%fd231, [%r63+40];
	ld.shared.f64 	%fd232, [%r72+640];
	fma.rn.f64 	%fd233, %fd231, %fd232, %fd230;
	ld.shared.f64 	%fd234, [%r63+48];
	ld.shared.f64 	%fd235, [%r72+768];
	fma.rn.f64 	%fd236, %fd234, %fd235, %fd233;
	ld.shared.f64 	%fd237, [%r63+56];
	ld.shared.f64 	%fd238, [%r72+896];
	fma.rn.f64 	%fd239, %fd237, %fd238, %fd236;
	ld.shared.f64 	%fd240, [%r63+64];
	ld.shared.f64 	%fd241, [%r72+1024];
	fma.rn.f64 	%fd242, %fd240, %fd241, %fd239;
	ld.shared.f64 	%fd243, [%r63+72];
	ld.shared.f64 	%fd244, [%r72+1152];
	fma.rn.f64 	%fd245, %fd243, %fd244, %fd242;
	ld.shared.f64 	%fd246, [%r63+80];
	ld.shared.f64 	%fd247, [%r72+1280];
	fma.rn.f64 	%fd248, %fd246, %fd247, %fd245;
	ld.shared.f64 	%fd249, [%r63+88];
	ld.shared.f64 	%fd250, [%r72+1408];
	fma.rn.f64 	%fd251, %fd249, %fd250, %fd248;
	ld.shared.f64 	%fd252, [%r63+96];
	ld.shared.f64 	%fd253, [%r72+1536];
	fma.rn.f64 	%fd254, %fd252, %fd253, %fd251;
	ld.shared.f64 	%fd255, [%r63+104];
	ld.shared.f64 	%fd256, [%r72+1664];
	fma.rn.f64 	%fd257, %fd255, %fd256, %fd254;
	ld.shared.f64 	%fd258, [%r63+112];
	ld.shared.f64 	%fd259, [%r72+1792];
	fma.rn.f64 	%fd260, %fd258, %fd259, %fd257;
	ld.shared.f64 	%fd261, [%r63+120];
	ld.shared.f64 	%fd262, [%r72+1920];
	fma.rn.f64 	%fd263, %fd261, %fd262, %fd260;
	bar.sync 	0;
	ld.global.f64 	%fd264, [%rd18+128];
	st.shared.f64 	[%r65], %fd264;
	add.s32 	%r74, %r66, 16;
	mad.lo.s32 	%r75, %r74, %r108, %r69;
	mul.wide.s32 	%rd22, %r75, 8;
	add.s64 	%rd23, %rd19, %rd22;
	ld.global.f64 	%fd265, [%rd23];
	st.shared.f64 	[%r73], %fd265;
	bar.sync 	0;
	ld.shared.f64 	%fd266, [%r63];
	ld.shared.f64 	%fd267, [%r72];
	fma.rn.f64 	%fd268, %fd266, %fd267, %fd263;
	ld.shared.f64 	%fd269, [%r63+8];
	ld.shared.f64 	%fd270, [%r72+128];
	fma.rn.f64 	%fd271, %fd269, %fd270, %fd268;
	ld.shared.f64 	%fd272, [%r63+16];
	ld.shared.f64 	%fd273, [%r72+256];
	fma.rn.f64 	%fd274, %fd272, %fd273, %fd271;
	ld.shared.f64 	%fd275, [%r63+24];
	ld.shared.f64 	%fd276, [%r72+384];
	fma.rn.f64 	%fd277, %fd275, %fd276, %fd274;
	ld.shared.f64 	%fd278, [%r63+32];
	ld.shared.f64 	%fd279, [%r72+512];
	fma.rn.f64 	%fd280, %fd278, %fd279, %fd277;
	ld.shared.f64 	%fd281, [%r63+40];
	ld.shared.f64 	%fd282, [%r72+640];
	fma.rn.f64 	%fd283, %fd281, %fd282, %fd280;
	ld.shared.f64 	%fd284, [%r63+48];
	ld.shared.f64 	%fd285, [%r72+768];
	fma.rn.f64 	%fd286, %fd284, %fd285, %fd283;
	ld.shared.f64 	%fd287, [%r63+56];
	ld.shared.f64 	%fd288, [%r72+896];
	fma.rn.f64 	%fd289, %fd287, %fd288, %fd286;
	ld.shared.f64 	%fd290, [%r63+64];
	ld.shared.f64 	%fd291, [%r72+1024];
	fma.rn.f64 	%fd292, %fd290, %fd291, %fd289;
	ld.shared.f64 	%fd293, [%r63+72];
	ld.shared.f64 	%fd294, [%r72+1152];
	fma.rn.f64 	%fd295, %fd293, %fd294, %fd292;
	ld.shared.f64 	%fd296, [%r63+80];
	ld.shared.f64 	%fd297, [%r72+1280];
	fma.rn.f64 	%fd298, %fd296, %fd297, %fd295;
	ld.shared.f64 	%fd299, [%r63+88];
	ld.shared.f64 	%fd300, [%r72+1408];
	fma.rn.f64 	%fd301, %fd299, %fd300, %fd298;
	ld.shared.f64 	%fd302, [%r63+96];
	ld.shared.f64 	%fd303, [%r72+1536];
	fma.rn.f64 	%fd304, %fd302, %fd303, %fd301;
	ld.shared.f64 	%fd305, [%r63+104];
	ld.shared.f64 	%fd306, [%r72+1664];
	fma.rn.f64 	%fd307, %fd305, %fd306, %fd304;
	ld.shared.f64 	%fd308, [%r63+112];
	ld.shared.f64 	%fd309, [%r72+1792];
	fma.rn.f64 	%fd310, %fd308, %fd309, %fd307;
	ld.shared.f64 	%fd311, [%r63+120];
	ld.shared.f64 	%fd312, [%r72+1920];
	fma.rn.f64 	%fd367, %fd311, %fd312, %fd310;
	bar.sync 	0;
	add.s32 	%r121, %r121, 2;
$L__BB1_7:
	and.b32  	%r76, %r5, 1;
	setp.eq.b32 	%p6, %r76, 1;
	not.pred 	%p7, %p6;
	@%p7 bra 	$L__BB1_9;
	ld.param.u32 	%r113, [_Z21MatrixMultiply_sharedPdS_S_ii_param_4];
	ld.param.u32 	%r109, [_Z21MatrixMultiply_sharedPdS_S_ii_param_3];
	ld.param.u64 	%rd38, [_Z21MatrixMultiply_sharedPdS_S_ii_param_1];
	ld.param.u64 	%rd35, [_Z21MatrixMultiply_sharedPdS_S_ii_param_0];
	shl.b32 	%r77, %r121, 4;
	mad.lo.s32 	%r82, %r113, %r3, %r2;
	add.s32 	%r83, %r82, %r77;
	cvta.to.global.u64 	%rd24, %rd35;
	mul.wide.s32 	%rd25, %r83, 8;
	add.s64 	%rd26, %rd24, %rd25;
	ld.global.f64 	%fd313, [%rd26];
	shl.b32 	%r84, %r1, 7;
	mov.u32 	%r85, _ZZ21MatrixMultiply_sharedPdS_S_iiE9d_inputAs;
	add.s32 	%r86, %r85, %r84;
	shl.b32 	%r87, %r2, 3;
	add.s32 	%r88, %r86, %r87;
	st.shared.f64 	[%r88], %fd313;
	add.s32 	%r89, %r77, %r1;
	mov.u32 	%r90, %ctaid.y;
	mov.u32 	%r91, %ntid.y;
	mad.lo.s32 	%r92, %r90, %r91, %r2;
	mad.lo.s32 	%r93, %r89, %r109, %r92;
	cvta.to.global.u64 	%rd27, %rd38;
	mul.wide.s32 	%rd28, %r93, 8;
	add.s64 	%rd29, %rd27, %rd28;
	ld.global.f64 	%fd314, [%rd29];
	mov.u32 	%r94, _ZZ21MatrixMultiply_sharedPdS_S_iiE9d_inputBs;
	add.s32 	%r95, %r94, %r87;
	add.s32 	%r96, %r95, %r84;
	st.shared.f64 	[%r96], %fd314;
	bar.sync 	0;
	ld.shared.f64 	%fd315, [%r86];
	ld.shared.f64 	%fd316, [%r95];
	fma.rn.f64 	%fd317, %fd315, %fd316, %fd367;
	ld.shared.f64 	%fd318, [%r86+8];
	ld.shared.f64 	%fd319, [%r95+128];
	fma.rn.f64 	%fd320, %fd318, %fd319, %fd317;
	ld.shared.f64 	%fd321, [%r86+16];
	ld.shared.f64 	%fd322, [%r95+256];
	fma.rn.f64 	%fd323, %fd321, %fd322, %fd320;
	ld.shared.f64 	%fd324, [%r86+24];
	ld.shared.f64 	%fd325, [%r95+384];
	fma.rn.f64 	%fd326, %fd324, %fd325, %fd323;
	ld.shared.f64 	%fd327, [%r86+32];
	ld.shared.f64 	%fd328, [%r95+512];
	fma.rn.f64 	%fd329, %fd327, %fd328, %fd326;
	ld.shared.f64 	%fd330, [%r86+40];
	ld.shared.f64 	%fd331, [%r95+640];
	fma.rn.f64 	%fd332, %fd330, %fd331, %fd329;
	ld.shared.f64 	%fd333, [%r86+48];
	ld.shared.f64 	%fd334, [%r95+768];
	fma.rn.f64 	%fd335, %fd333, %fd334, %fd332;
	ld.shared.f64 	%fd336, [%r86+56];
	ld.shared.f64 	%fd337, [%r95+896];
	fma.rn.f64 	%fd338, %fd336, %fd337, %fd335;
	ld.shared.f64 	%fd339, [%r86+64];
	ld.shared.f64 	%fd340, [%r95+1024];
	fma.rn.f64 	%fd341, %fd339, %fd340, %fd338;
	ld.shared.f64 	%fd342, [%r86+72];
	ld.shared.f64 	%fd343, [%r95+1152];
	fma.rn.f64 	%fd344, %fd342, %fd343, %fd341;
	ld.shared.f64 	%fd345, [%r86+80];
	ld.shared.f64 	%fd346, [%r95+1280];
	fma.rn.f64 	%fd347, %fd345, %fd346, %fd344;
	ld.shared.f64 	%fd348, [%r86+88];
	ld.shared.f64 	%fd349, [%r95+1408];
	fma.rn.f64 	%fd350, %fd348, %fd349, %fd347;
	ld.shared.f64 	%fd351, [%r86+96];
	ld.shared.f64 	%fd352, [%r95+1536];
	fma.rn.f64 	%fd353, %fd351, %fd352, %fd350;
	ld.shared.f64 	%fd354, [%r86+104];
	ld.shared.f64 	%fd355, [%r95+1664];
	fma.rn.f64 	%fd356, %fd354, %fd355, %fd353;
	ld.shared.f64 	%fd357, [%r86+112];
	ld.shared.f64 	%fd358, [%r95+1792];
	fma.rn.f64 	%fd359, %fd357, %fd358, %fd356;
	ld.shared.f64 	%fd360, [%r86+120];
	ld.shared.f64 	%fd361, [%r95+1920];
	fma.rn.f64 	%fd367, %fd360, %fd361, %fd359;
	bar.sync 	0;
$L__BB1_9:
	ld.param.u32 	%r110, [_Z21MatrixMultiply_sharedPdS_S_ii_param_3];
	ld.param.u64 	%rd39, [_Z21MatrixMultiply_sharedPdS_S_ii_param_2];
	cvta.to.global.u64 	%rd30, %rd39;
	mad.lo.s32 	%r105, %r110, %r3, %r4;
	mul.wide.s32 	%rd31, %r105, 8;
	add.s64 	%rd32, %rd30, %rd31;
	st.global.f64 	[%rd32], %fd367;
	ret;

}
	// .globl	_Z28MatrixMultiply_data_prefetchPdS_S_ii
.visible .entry _Z28MatrixMultiply_data_prefetchPdS_S_ii(
	.param .u64 .ptr .align 1 _Z28MatrixMultiply_data_prefetchPdS_S_ii_param_0,
	.param .u64 .ptr .align 1 _Z28MatrixMultiply_data_prefetchPdS_S_ii_param_1,
	.param .u64 .ptr .align 1 _Z28MatrixMultiply_data_prefetchPdS_S_ii_param_2,
	.param .u32 _Z28MatrixMultiply_data_prefetchPdS_S_ii_param_3,
	.param .u32 _Z28MatrixMultiply_data_prefetchPdS_S_ii_param_4
)
{
	.reg .pred 	%p<8>;
	.reg .b32 	%r<54>;
	.reg .b64 	%rd<21>;
	.reg .b64 	%fd<179>;
	// demoted variable
	.shared .align 8 .b8 _ZZ28MatrixMultiply_data_prefetchPdS_S_iiE9d_inputAs[2048];
	// demoted variable
	.shared .align 8 .b8 _ZZ28MatrixMultiply_data_prefetchPdS_S_iiE9d_inputBs[2048];
	ld.param.u64 	%rd4, [_Z28MatrixMultiply_data_prefetchPdS_S_ii_param_0];
	ld.param.u64 	%rd5, [_Z28MatrixMultiply_data_prefetchPdS_S_ii_param_1];
	ld.param.u64 	%rd3, [_Z28MatrixMultiply_data_prefetchPdS_S_ii_param_2];
	ld.param.u32 	%r26, [_Z28MatrixMultiply_data_prefetchPdS_S_ii_param_3];
	ld.param.u32 	%r27, [_Z28MatrixMultiply_data_prefetchPdS_S_ii_param_4];
	cvta.to.global.u64 	%rd1, %rd5;
	cvta.to.global.u64 	%rd2, %rd4;
	mov.u32 	%r28, %ctaid.x;
	mov.u32 	%r29, %ctaid.y;
	mov.u32 	%r1, %tid.x;
	mov.u32 	%r2, %tid.y;
	mov.u32 	%r30, %ntid.x;
	mad.lo.s32 	%r3, %r28, %r30, %r1;
	mov.u32 	%r31, %ntid.y;
	mad.lo.s32 	%r4, %r29, %r31, %r2;
	mad.lo.s32 	%r5, %r27, %r3, %r2;
	shr.s32 	%r32, %r27, 31;
	shr.u32 	%r33, %r32, 28;
	add.s32 	%r34, %r27, %r33;
	shr.s32 	%r6, %r34, 4;
	setp.lt.s32 	%p1, %r27, 16;
	mov.f64 	%fd174, 0d0000000000000000;
	@%p1 bra 	$L__BB2_10;
	mad.lo.s32 	%r35, %r26, %r1, %r4;
	mul.wide.s32 	%rd6, %r35, 8;
	add.s64 	%rd7, %rd1, %rd6;
	ld.global.f64 	%fd171, [%rd7];
	mul.wide.s32 	%rd8, %r5, 8;
	add.s64 	%rd9, %rd2, %rd8;
	ld.global.f64 	%fd170, [%rd9];
	shl.b32 	%r36, %r1, 7;
	mov.u32 	%r37, _ZZ28MatrixMultiply_data_prefetchPdS_S_iiE9d_inputAs;
	add.s32 	%r7, %r37, %r36;
	shl.b32 	%r38, %r2, 3;
	add.s32 	%r8, %r7, %r38;
	mov.u32 	%r39, _ZZ28MatrixMultiply_data_prefetchPdS_S_iiE9d_inputBs;
	add.s32 	%r10, %r39, %r38;
	add.s32 	%r9, %r10, %r36;
	and.b32  	%r40, %r27, 2147483632;
	setp.eq.s32 	%p2, %r40, 16;
	mov.f64 	%fd174, 0d0000000000000000;
	@%p2 bra 	$L__BB2_8;
	and.b32  	%r42, %r6, 134217726;
	neg.s32 	%r53, %r42;
	add.s32 	%r43, %r1, 32;
	mad.lo.s32 	%r51, %r26, %r43, %r4;
	shl.b32 	%r13, %r26, 5;
	add.s32 	%r50, %r5, 16;
	add.s32 	%r44, %r1, 16;
	mad.lo.s32 	%r49, %r26, %r44, %r4;
	mov.f64 	%fd174, 0d0000000000000000;
	mov.b32 	%r52, 1;
$L__BB2_3:
	st.shared.f64 	[%r8], %fd170;
	st.shared.f64 	[%r9], %fd171;
	bar.sync 	0;
	setp.ge.s32 	%p3, %r52, %r6;
	@%p3 bra 	$L__BB2_5;
	mul.wide.s32 	%rd10, %r50, 8;
	add.s64 	%rd11, %rd2, %rd10;
	ld.global.f64 	%fd170, [%rd11];
	mul.wide.s32 	%rd12, %r49, 8;
	add.s64 	%rd13, %rd1, %rd12;
	ld.global.f64 	%fd171, [%rd13];
$L__BB2_5:
	ld.shared.f64 	%fd26, [%r7];
	ld.shared.f64 	%fd27, [%r10];
	fma.rn.f64 	%fd28, %fd26, %fd27, %fd174;
	ld.shared.f64 	%fd29, [%r7+8];
	ld.shared.f64 	%fd30, [%r10+128];
	fma.rn.f64 	%fd31, %fd29, %fd30, %fd28;
	ld.shared.f64 	%fd32, [%r7+16];
	ld.shared.f64 	%fd33, [%r10+256];
	fma.rn.f64 	%fd34, %fd32, %fd33, %fd31;
	ld.shared.f64 	%fd35, [%r7+24];
	ld.shared.f64 	%fd36, [%r10+384];
	fma.rn.f64 	%fd37, %fd35, %fd36, %fd34;
	ld.shared.f64 	%fd38, [%r7+32];
	ld.shared.f64 	%fd39, [%r10+512];
	fma.rn.f64 	%fd40, %fd38, %fd39, %fd37;
	ld.shared.f64 	%fd41, [%r7+40];
	ld.shared.f64 	%fd42, [%r10+640];
	fma.rn.f64 	%fd43, %fd41, %fd42, %fd40;
	ld.shared.f64 	%fd44, [%r7+48];
	ld.shared.f64 	%fd45, [%r10+768];
	fma.rn.f64 	%fd46, %fd44, %fd45, %fd43;
	ld.shared.f64 	%fd47, [%r7+56];
	ld.shared.f64 	%fd48, [%r10+896];
	fma.rn.f64 	%fd49, %fd47, %fd48, %fd46;
	ld.shared.f64 	%fd50, [%r7+64];
	ld.shared.f64 	%fd51, [%r10+1024];
	fma.rn.f64 	%fd52, %fd50, %fd51, %fd49;
	ld.shared.f64 	%fd53, [%r7+72];
	ld.shared.f64 	%fd54, [%r10+1152];
	fma.rn.f64 	%fd55, %fd53, %fd54, %fd52;
	ld.shared.f64 	%fd56, [%r7+80];
	ld.shared.f64 	%fd57, [%r10+1280];
	fma.rn.f64 	%fd58, %fd56, %fd57, %fd55;
	ld.shared.f64 	%fd59, [%r7+88];
	ld.shared.f64 	%fd60, [%r10+1408];
	fma.rn.f64 	%fd61, %fd59, %fd60, %fd58;
	ld.shared.f64 	%fd62, [%r7+96];
	ld.shared.f64 	%fd63, [%r10+1536];
	fma.rn.f64 	%fd64, %fd62, %fd63, %fd61;
	ld.shared.f64 	%fd65, [%r7+104];
	ld.shared.f64 	%fd66, [%r10+1664];
	fma.rn.f64 	%fd67, %fd65, %fd66, %fd64;
	ld.shared.f64 	%fd68, [%r7+112];
	ld.shared.f64 	%fd69, [%r10+1792];
	fma.rn.f64 	%fd70, %fd68, %fd69, %fd67;
	ld.shared.f64 	%fd71, [%r7+120];
	ld.shared.f64 	%fd72, [%r10+1920];
	fma.rn.f64 	%fd10, %fd71, %fd72, %fd70;
	bar.sync 	0;
	st.shared.f64 	[%r8], %fd170;
	st.shared.f64 	[%r9], %fd171;
	bar.sync 	0;
	add.s32 	%r45, %r52, 1;
	setp.ge.s32 	%p4, %r45, %r6;
	@%p4 bra 	$L__BB2_7;
	add.s32 	%r46, %r50, 16;
	mul.wide.s32 	%rd14, %r46, 8;
	add.s64 	%rd15, %rd2, %rd14;
	ld.global.f64 	%fd170, [%rd15];
	mul.wide.s32 	%rd16, %r51, 8;
	add.s64 	%rd17, %rd1, %rd16;
	ld.global.f64 	%fd171, [%rd17];
$L__BB2_7:
	ld.shared.f64 	%fd73, [%r7];
	ld.shared.f64 	%fd74, [%r10];
	fma.rn.f64 	%fd75, %fd73, %fd74, %fd10;
	ld.shared.f64 	%fd76, [%r7+8];
	ld.shared.f64 	%fd77, [%r10+128];
	fma.rn.f64 	%fd78, %fd76, %fd77, %fd75;
	ld.shared.f64 	%fd79, [%r7+16];
	ld.shared.f64 	%fd80, [%r10+256];
	fma.rn.f64 	%fd81, %fd79, %fd80, %fd78;
	ld.shared.f64 	%fd82, [%r7+24];
	ld.shared.f64 	%fd83, [%r10+384];
	fma.rn.f64 	%fd84, %fd82, %fd83, %fd81;
	ld.shared.f64 	%fd85, [%r7+32];
	ld.shared.f64 	%fd86, [%r10+512];
	fma.rn.f64 	%fd87, %fd85, %fd86, %fd84;
	ld.shared.f64 	%fd88, [%r7+40];
	ld.shared.f64 	%fd89, [%r10+640];
	fma.rn.f64 	%fd90, %fd88, %fd89, %fd87;
	ld.shared.f64 	%fd91, [%r7+48];
	ld.shared.f64 	%fd92, [%r10+768];
	fma.rn.f64 	%fd93, %fd91, %fd92, %fd90;
	ld.shared.f64 	%fd94, [%r7+56];
	ld.shared.f64 	%fd95, [%r10+896];
	fma.rn.f64 	%fd96, %fd94, %fd95, %fd93;
	ld.shared.f64 	%fd97, [%r7+64];
	ld.shared.f64 	%fd98, [%r10+1024];
	fma.rn.f64 	%fd99, %fd97, %fd98, %fd96;
	ld.shared.f64 	%fd100, [%r7+72];
	ld.shared.f64 	%fd101, [%r10+1152];
	fma.rn.f64 	%fd102, %fd100, %fd101, %fd99;
	ld.shared.f64 	%fd103, [%r7+80];
	ld.shared.f64 	%fd104, [%r10+1280];
	fma.rn.f64 	%fd105, %fd103, %fd104, %fd102;
	ld.shared.f64 	%fd106, [%r7+88];
	ld.shared.f64 	%fd107, [%r10+1408];
	fma.rn.f64 	%fd108, %fd106, %fd107, %fd105;
	ld.shared.f64 	%fd109, [%r7+96];
	ld.shared.f64 	%fd110, [%r10+1536];
	fma.rn.f64 	%fd111, %fd109, %fd110, %fd108;
	ld.shared.f64 	%fd112, [%r7+104];
	ld.shared.f64 	%fd113, [%r10+1664];
	fma.rn.f64 	%fd114, %fd112, %fd113, %fd111;
	ld.shared.f64 	%fd115, [%r7+112];
	ld.shared.f64 	%fd116, [%r10+1792];
	fma.rn.f64 	%fd117, %fd115, %fd116, %fd114;
	ld.shared.f64 	%fd118, [%r7+120];
	ld.shared.f64 	%fd119, [%r10+1920];
	fma.rn.f64 	%fd174, %fd118, %fd119, %fd117;
	bar.sync 	0;
	add.s32 	%r53, %r53, 2;
	add.s32 	%r52, %r52, 2;
	add.s32 	%r51, %r51, %r13;
	add.s32 	%r50, %r50, 32;
	add.s32 	%r49, %r49, %r13;
	setp.ne.s32 	%p5, %r53, 0;
	@%p5 bra 	$L__BB2_3;
$L__BB2_8:
	and.b32  	%r47, %r6, 1;
	setp.eq.b32 	%p6, %r47, 1;
	not.pred 	%p7, %p6;
	@%p7 bra 	$L__BB2_10;
	st.shared.f64 	[%r8], %fd170;
	st.shared.f64 	[%r9], %fd171;
	bar.sync 	0;
	ld.shared.f64 	%fd120, [%r7];
	ld.shared.f64 	%fd121, [%r10];
	fma.rn.f64 	%fd122, %fd120, %fd121, %fd174;
	ld.shared.f64 	%fd123, [%r7+8];
	ld.shared.f64 	%fd124, [%r10+128];
	fma.rn.f64 	%fd125, %fd123, %fd124, %fd122;
	ld.shared.f64 	%fd126, [%r7+16];
	ld.shared.f64 	%fd127, [%r10+256];
	fma.rn.f64 	%fd128, %fd126, %fd127, %fd125;
	ld.shared.f64 	%fd129, [%r7+24];
	ld.shared.f64 	%fd130, [%r10+384];
	fma.rn.f64 	%fd131, %fd129, %fd130, %fd128;
	ld.shared.f64 	%fd132, [%r7+32];
	ld.shared.f64 	%fd133, [%r10+512];
	fma.rn.f64 	%fd134, %fd132, %fd133, %fd131;
	ld.shared.f64 	%fd135, [%r7+40];
	ld.shared.f64 	%fd136, [%r10+640];
	fma.rn.f64 	%fd137, %fd135, %fd136, %fd134;
	ld.shared.f64 	%fd138, [%r7+48];
	ld.shared.f64 	%fd139, [%r10+768];
	fma.rn.f64 	%fd140, %fd138, %fd139, %fd137;
	ld.shared.f64 	%fd141, [%r7+56];
	ld.shared.f64 	%fd142, [%r10+896];
	fma.rn.f64 	%fd143, %fd141, %fd142, %fd140;
	ld.shared.f64 	%fd144, [%r7+64];
	ld.shared.f64 	%fd145, [%r10+1024];
	fma.rn.f64 	%fd146, %fd144, %fd145, %fd143;
	ld.shared.f64 	%fd147, [%r7+72];
	ld.shared.f64 	%fd148, [%r10+1152];
	fma.rn.f64 	%fd149, %fd147, %fd148, %fd146;
	ld.shared.f64 	%fd150, [%r7+80];
	ld.shared.f64 	%fd151, [%r10+1280];
	fma.rn.f64 	%fd152, %fd150, %fd151, %fd149;
	ld.shared.f64 	%fd153, [%r7+88];
	ld.shared.f64 	%fd154, [%r10+1408];
	fma.rn.f64 	%fd155, %fd153, %fd154, %fd152;
	ld.shared.f64 	%fd156, [%r7+96];
	ld.shared.f64 	%fd157, [%r10+1536];
	fma.rn.f64 	%fd158, %fd156, %fd157, %fd155;
	ld.shared.f64 	%fd159, [%r7+104];
	ld.shared.f64 	%fd160, [%r10+1664];
	fma.rn.f64 	%fd161, %fd159, %fd160, %fd158;
	ld.shared.f64 	%fd162, [%r7+112];
	ld.shared.f64 	%fd163, [%r10+1792];
	fma.rn.f64 	%fd164, %fd162, %fd163, %fd161;
	ld.shared.f64 	%fd165, [%r7+120];
	ld.shared.f64 	%fd166, [%r10+1920];
	fma.rn.f64 	%fd174, %fd165, %fd166, %fd164;
	bar.sync 	0;
$L__BB2_10:
	cvta.to.global.u64 	%rd18, %rd3;
	mad.lo.s32 	%r48, %r26, %r3, %r4;
	mul.wide.s32 	%rd19, %r48, 8;
	add.s64 	%rd20, %rd18, %rd19;
	st.global.f64 	[%rd20], %fd174;
	ret;

}


// ===== COMPILED SASS (sm_100) =====

	.target	sm_100

	.elftype	@"ET_EXEC"


//--------------------- .note.nv.tkinfo           --------------------------
	.section	.note.nv.tkinfo,"",@"SHT_NOTE"
	.sectionflags	@"SHF_NOTE_NV_TKINFO"
	.tkinfo
        /*0018*/ 	.word	0x00000002
        /*0030*/ 	.string	""
        /*0030*/ 	.string	"ptxas"
        /*0030*/ 	.string	"Cuda compilation tools, release 13.0, V13.0.88"
        /*0030*/ 	.string	"Build cuda_13.0.r13.0/compiler.36424714_0"
        /*0030*/ 	.string	"-arch sm_100 -m 64 "



//--------------------- .note.nv.cuinfo           --------------------------
	.section	.note.nv.cuinfo,"",@"SHT_NOTE"
	.sectionflags	@"SHF_NOTE_NV_CUINFO"
        /*0018*/ 	.short	0x0002
        /*001a*/ 	.short	0x0064
        /*001c*/ 	.short	0x0082
	.zero		2


//--------------------- .nv.info                  --------------------------
	.section	.nv.info,"",@"SHT_CUDA_INFO"
	.align	4


	//----- nvinfo : EIATTR_REGCOUNT
	.align		4
        /*0000*/ 	.byte	0x04, 0x2f
        /*0002*/ 	.short	(.L_1 - .L_0)
	.align		4
.L_0:
        /*0004*/ 	.word	index@(_Z14MatrixMultiplyPdS_S_ii)
        /*0008*/ 	.word	0x00000020


	//----- nvinfo : EIATTR_FRAME_SIZE
	.align		4
.L_1:
        /*000c*/ 	.byte	0x04, 0x11
        /*000e*/ 	.short	(.L_3 - .L_2)
	.align		4
.L_2:
        /*0010*/ 	.word	index@(_Z14MatrixMultiplyPdS_S_ii)
        /*0014*/ 	.word	0x00000000


	//----- nvinfo : EIATTR_REGCOUNT
	.align		4
.L_3:
        /*0018*/ 	.byte	0x04, 0x2f
        /*001a*/ 	.short	(.L_5 - .L_4)
	.align		4
.L_4:
        /*001c*/ 	.word	index@(_Z21MatrixMultiply_sharedPdS_S_ii)
        /*0020*/ 	.word	0x00000028


	//----- nvinfo : EIATTR_FRAME_SIZE
	.align		4
.L_5:
        /*0024*/ 	.byte	0x04, 0x11
        /*0026*/ 	.short	(.L_7 - .L_6)
	.align		4
.L_6:
        /*0028*/ 	.word	index@(_Z21MatrixMultiply_sharedPdS_S_ii)
        /*002c*/ 	.word	0x00000000


	//----- nvinfo : EIATTR_REGCOUNT
	.align		4
.L_7:
        /*0030*/ 	.byte	0x04, 0x2f
        /*0032*/ 	.short	(.L_9 - .L_8)
	.align		4
.L_8:
        /*0034*/ 	.word	index@(_Z28MatrixMultiply_data_prefetchPdS_S_ii)
        /*0038*/ 	.word	0x00000020


	//----- nvinfo : EIATTR_FRAME_SIZE
	.align		4
.L_9:
        /*003c*/ 	.byte	0x04, 0x11
        /*003e*/ 	.short	(.L_11 - .L_10)
	.align		4
.L_10:
        /*0040*/ 	.word	index@(_Z28MatrixMultiply_data_prefetchPdS_S_ii)
        /*0044*/ 	.word	0x00000000


	//----- nvinfo : EIATTR_MIN_STACK_SIZE
	.align		4
.L_11:
        /*0048*/ 	.byte	0x04, 0x12
        /*004a*/ 	.short	(.L_13 - .L_12)
	.align		4
.L_12:
        /*004c*/ 	.word	index@(_Z28MatrixMultiply_data_prefetchPdS_S_ii)
        /*0050*/ 	.word	0x00000000


	//----- nvinfo : EIATTR_MIN_STACK_SIZE
	.align		4
.L_13:
        /*0054*/ 	.byte	0x04, 0x12
        /*0056*/ 	.short	(.L_15 - .L_14)
	.align		4
.L_14:
        /*0058*/ 	.word	index@(_Z21MatrixMultiply_sharedPdS_S_ii)
        /*005c*/ 	.word	0x00000000


	//----- nvinfo : EIATTR_MIN_STACK_SIZE
	.align		4
.L_15:
        /*0060*/ 	.byte	0x04, 0x12
        /*0062*/ 	.short	(.L_17 - .L_16)
	.align		4
.L_16:
        /*0064*/ 	.word	index@(_Z14MatrixMultiplyPdS_S_ii)
        /*0068*/ 	.word	0x00000000
.L_17:


//--------------------- .nv.compat                --------------------------
	.section	.nv.compat,"",@"SHT_CUDA_COMPAT_INFO"
	.align	4
        /*0000*/ 	.byte	0x02, 0x09, 0x00, 0x00, 0x02, 0x02, 0x01, 0x00, 0x02, 0x05, 0x05, 0x00, 0x03, 0x07, 0x01, 0x01
        /*0010*/ 	.byte	0x02, 0x03, 0x00, 0x00, 0x02, 0x06, 0x01, 0x00, 0x04, 0x0b, 0x08, 0x00, 0x01, 0x00, 0x00, 0x00
        /*0020*/ 	.byte	0x00, 0x00, 0x00, 0x00


//--------------------- .nv.info._Z28MatrixMultiply_data_prefetchPdS_S_ii --------------------------
	.section	.nv.info._Z28MatrixMultiply_data_prefetchPdS_S_ii,"",@"SHT_CUDA_INFO"
	.sectionflags	@""
	.align	4


	//----- nvinfo : EIATTR_CUDA_API_VERSION
	.align		4
        /*0000*/ 	.byte	0x04, 0x37
        /*0002*/ 	.short	(.L_19 - .L_18)
.L_18:
        /*0004*/ 	.word	0x00000082


	//----- nvinfo : EIATTR_KPARAM_INFO
	.align		4
.L_19:
        /*0008*/ 	.byte	0x04, 0x17
        /*000a*/ 	.short	(.L_21 - .L_20)
.L_20:
        /*000c*/ 	.word	0x00000000
        /*0010*/ 	.short	0x0004
        /*0012*/ 	.short	0x001c
        /*0014*/ 	.byte	0x00, 0xf0, 0x11, 0x00


	//----- nvinfo : EIATTR_KPARAM_INFO
	.align		4
.L_21:
        /*0018*/ 	.byte	0x04, 0x17
        /*001a*/ 	.short	(.L_23 - .L_22)
.L_22:
        /*001c*/ 	.word	0x00000000
        /*0020*/ 	.short	0x0003
        /*0022*/ 	.short	0x0018
        /*0024*/ 	.byte	0x00, 0xf0, 0x11, 0x00


	//----- nvinfo : EIATTR_KPARAM_INFO
	.align		4
.L_23:
        /*0028*/ 	.byte	0x04, 0x17
        /*002a*/ 	.short	(.L_25 - .L_24)
.L_24:
        /*002c*/ 	.word	0x00000000
        /*0030*/ 	.short	0x0002
        /*0032*/ 	.short	0x0010
        /*0034*/ 	.byte	0x00, 0xf5, 0x21, 0x00


	//----- nvinfo : EIATTR_KPARAM_INFO
	.align		4
.L_25:
        /*0038*/ 	.byte	0x04, 0x17
        /*003a*/ 	.short	(.L_27 - .L_26)
.L_26:
        /*003c*/ 	.word	0x00000000
        /*0040*/ 	.short	0x0001
        /*0042*/ 	.short	0x0008
        /*0044*/ 	.byte	0x00, 0xf5, 0x21, 0x00


	//----- nvinfo : EIATTR_KPARAM_INFO
	.align		4
.L_27:
        /*0048*/ 	.byte	0x04, 0x17
        /*004a*/ 	.short	(.L_29 - .L_28)
.L_28:
        /*004c*/ 	.word	0x00000000
        /*0050*/ 	.short	0x0000
        /*0052*/ 	.short	0x0000
        /*0054*/ 	.byte	0x00, 0xf5, 0x21, 0x00


	//----- nvinfo : EIATTR_SPARSE_MMA_MASK
	.align		4
.L_29:
        /*0058*/ 	.byte	0x03, 0x50
        /*005a*/ 	.short	0x0000


	//----- nvinfo : EIATTR_MAXREG_COUNT
	.align		4
        /*005c*/ 	.byte	0x03, 0x1b
        /*005e*/ 	.short	0x00ff


	//----- nvinfo : EIATTR_NUM_BARRIERS
	.align		4
        /*0060*/ 	.byte	0x02, 0x4c
        /*0062*/ 	.byte	0x01
	.zero		1


	//----- nvinfo : EIATTR_MERCURY_ISA_VERSION
	.align		4
        /*0064*/ 	.byte	0x03, 0x5f
        /*0066*/ 	.short	0x0101


	//----- nvinfo : EIATTR_VRC_CTA_INIT_COUNT
	.align		4
        /*0068*/ 	.byte	0x02, 0x4a
	.zero		1
	.zero		1


	//----- nvinfo : EIATTR_EXIT_INSTR_OFFSETS
	.align		4
        /*006c*/ 	.byte	0x04, 0x1c
        /*006e*/ 	.short	(.L_31 - .L_30)


	//   ....[0]....
.L_30:
        /*0070*/ 	.word	0x00000d40


	//----- nvinfo : EIATTR_CBANK_PARAM_SIZE
	.align		4
.L_31:
        /*0074*/ 	.byte	0x03, 0x19
        /*0076*/ 	.short	0x0020


	//----- nvinfo : EIATTR_PARAM_CBANK
	.align		4
        /*0078*/ 	.byte	0x04, 0x0a
        /*007a*/ 	.short	(.L_33 - .L_32)
	.align		4
.L_32:
        /*007c*/ 	.word	index@(.nv.constant0._Z28MatrixMultiply_data_prefetchPdS_S_ii)
        /*0080*/ 	.short	0x0380
        /*0082*/ 	.short	0x0020


	//----- nvinfo : EIATTR_SW_WAR
	.align		4
.L_33:
        /*0084*/ 	.byte	0x04, 0x36
        /*0086*/ 	.short	(.L_35 - .L_34)
.L_34:
        /*0088*/ 	.word	0x00000008
.L_35:


//--------------------- .nv.info._Z21MatrixMultiply_sharedPdS_S_ii --------------------------
	.section	.nv.info._Z21MatrixMultiply_sharedPdS_S_ii,"",@"SHT_CUDA_INFO"
	.sectionflags	@""
	.align	4


	//----- nvinfo : EIATTR_CUDA_API_VERSION
	.align		4
        /*0000*/ 	.byte	0x04, 0x37
        /*0002*/ 	.short	(.L_37 - .L_36)
.L_36:
        /*0004*/ 	.word	0x00000082


	//----- nvinfo : EIATTR_KPARAM_INFO
	.align		4
.L_37:
        /*0008*/ 	.byte	0x04, 0x17
        /*000a*/ 	.short	(.L_39 - .L_38)
.L_38:
        /*000c*/ 	.word	0x00000000
        /*0010*/ 	.short	0x0004
        /*0012*/ 	.short	0x001c
        /*0014*/ 	.byte	0x00, 0xf0, 0x11, 0x00


	//----- nvinfo : EIATTR_KPARAM_INFO
	.align		4
.L_39:
        /*0018*/ 	.byte	0x04, 0x17
        /*001a*/ 	.short	(.L_41 - .L_40)
.L_40:
        /*001c*/ 	.word	0x00000000
        /*0020*/ 	.short	0x0003
        /*0022*/ 	.short	0x0018
        /*0024*/ 	.byte	0x00, 0xf0, 0x11, 0x00


	//----- nvinfo : EIATTR_KPARAM_INFO
	.align		4
.L_41:
        /*0028*/ 	.byte	0x04, 0x17
        /*002a*/ 	.short	(.L_43 - .L_42)
.L_42:
        /*002c*/ 	.word	0x00000000
        /*0030*/ 	.short	0x0002
        /*0032*/ 	.short	0x0010
        /*0034*/ 	.byte	0x00, 0xf5, 0x21, 0x00


	//----- nvinfo : EIATTR_KPARAM_INFO
	.align		4
.L_43:
        /*0038*/ 	.byte	0x04, 0x17
        /*003a*/ 	.short	(.L_45 - .L_44)
.L_44:
        /*003c*/ 	.word	0x00000000
        /*0040*/ 	.short	0x0001
        /*0042*/ 	.short	0x0008
        /*0044*/ 	.byte	0x00, 0xf5, 0x21, 0x00


	//----- nvinfo : EIATTR_KPARAM_INFO
	.align		4
.L_45:
        /*0048*/ 	.byte	0x04, 0x17
        /*004a*/ 	.short	(.L_47 - .L_46)
.L_46:
        /*004c*/ 	.word	0x00000000
        /*0050*/ 	.short	0x0000
        /*0052*/ 	.short	0x0000
        /*0054*/ 	.byte	0x00, 0xf5, 0x21, 0x00


	//----- nvinfo : EIATTR_SPARSE_MMA_MASK
	.align		4
.L_47:
        /*0058*/ 	.byte	0x03, 0x50
        /*005a*/ 	.short	0x0000


	//----- nvinfo : EIATTR_MAXREG_COUNT
	.align		4
        /*005c*/ 	.byte	0x03, 0x1b
        /*005e*/ 	.short	0x00ff


	//----- nvinfo : EIATTR_NUM_BARRIERS
	.align		4
        /*0060*/ 	.byte	0x02, 0x4c
        /*0062*/ 	.byte	0x01
	.zero		1


	//----- nvinfo : EIATTR_MERCURY_ISA_VERSION
	.align		4
        /*0064*/ 	.byte	0x03, 0x5f
        /*0066*/ 	.short	0x0101


	//----- nvinfo : EIATTR_VRC_CTA_INIT_COUNT
	.align		4
        /*0068*/ 	.byte	0x02, 0x4a
	.zero		1
	.zero		1


	//----- nvinfo : EIATTR_EXIT_INSTR_OFFSETS
	.align		4
        /*006c*/ 	.byte	0x04, 0x1c
        /*006e*/ 	.short	(.L_49 - .L_48)


	//   ....[0]....
.L_48:
        /*0070*/ 	.word	0x00001b40


	//----- nvinfo : EIATTR_CBANK_PARAM_SIZE
	.align		4
.L_49:
        /*0074*/ 	.byte	0x03, 0x19
        /*0076*/ 	.short	0x0020


	//----- nvinfo : EIATTR_PARAM_CBANK
	.align		4
        /*0078*/ 	.byte	0x04, 0x0a
        /*007a*/ 	.short	(.L_51 - .L_50)
	.align		4
.L_50:
        /*007c*/ 	.word	index@(.nv.constant0._Z21MatrixMultiply_sharedPdS_S_ii)
        /*0080*/ 	.short	0x0380
        /*0082*/ 	.short	0x0020


	//----- nvinfo : EIATTR_SW_WAR
	.align		4
.L_51:
        /*0084*/ 	.byte	0x04, 0x36
        /*0086*/ 	.short	(.L_53 - .L_52)
.L_52:
        /*0088*/ 	.word	0x00000008
.L_53:


//--------------------- .nv.info._Z14MatrixMultiplyPdS_S_ii --------------------------
	.section	.nv.info._Z14MatrixMultiplyPdS_S_ii,"",@"SHT_CUDA_INFO"
	.sectionflags	@""
	.align	4


	//----- nvinfo : EIATTR_CUDA_API_VERSION
	.align		4
        /*0000*/ 	.byte	0x04, 0x37
        /*0002*/ 	.short	(.L_55 - .L_54)
.L_54:
        /*0004*/ 	.word	0x00000082


	//----- nvinfo : EIATTR_KPARAM_INFO
	.align		4
.L_55:
        /*0008*/ 	.byte	0x04, 0x17
        /*000a*/ 	.short	(.L_57 - .L_56)
.L_56:
        /*000c*/ 	.word	0x00000000
        /*0010*/ 	.short	0x0004
        /*0012*/ 	.short	0x001c
        /*0014*/ 	.byte	0x00, 0xf0, 0x11, 0x00


	//----- nvinfo : EIATTR_KPARAM_INFO
	.align		4
.L_57:
        /*0018*/ 	.byte	0x04, 0x17
        /*001a*/ 	.short	(.L_59 - .L_58)
.L_58:
        /*001c*/ 	.word	0x00000000
        /*0020*/ 	.short	0x0003
        /*0022*/ 	.short	0x0018
        /*0024*/ 	.byte	0x00, 0xf0, 0x11, 0x00


	//----- nvinfo : EIATTR_KPARAM_INFO
	.align		4
.L_59:
        /*0028*/ 	.byte	0x04, 0x17
        /*002a*/ 	.short	(.L_61 - .L_60)
.L_60:
        /*002c*/ 	.word	0x00000000
        /*0030*/ 	.short	0x0002
        /*0032*/ 	.short	0x0010
        /*0034*/ 	.byte	0x00, 0xf5, 0x21, 0x00


	//----- nvinfo : EIATTR_KPARAM_INFO
	.align		4
.L_61:
        /*0038*/ 	.byte	0x04, 0x17
        /*003a*/ 	.short	(.L_63 - .L_62)
.L_62:
        /*003c*/ 	.word	0x00000000
        /*0040*/ 	.short	0x0001
        /*0042*/ 	.short	0x0008
        /*0044*/ 	.byte	0x00, 0xf5, 0x21, 0x00


	//----- nvinfo : EIATTR_KPARAM_INFO
	.align		4
.L_63:
        /*0048*/ 	.byte	0x04, 0x17
        /*004a*/ 	.short	(.L_65 - .L_64)
.L_64:
        /*004c*/ 	.word	0x00000000
        /*0050*/ 	.short	0x0000
        /*0052*/ 	.short	0x0000
        /*0054*/ 	.byte	0x00, 0xf5, 0x21, 0x00


	//----- nvinfo : EIATTR_SPARSE_MMA_MASK
	.align		4
.L_65:
        /*0058*/ 	.byte	0x03, 0x50
        /*005a*/ 	.short	0x0000


	//----- nvinfo : EIATTR_MAXREG_COUNT
	.align		4
        /*005c*/ 	.byte	0x03, 0x1b
        /*005e*/ 	.short	0x00ff


	//----- nvinfo : EIATTR_MERCURY_ISA_VERSION
	.align		4
        /*0060*/ 	.byte	0x03, 0x5f
        /*0062*/ 	.short	0x0101


	//----- nvinfo : EIATTR_VRC_CTA_INIT_COUNT
	.align		4
        /*0064*/ 	.byte	0x02, 0x4a
	.zero		1
	.zero		1


	//----- nvinfo : EIATTR_EXIT_INSTR_OFFSETS
	.align		4
        /*0068*/ 	.byte	0x04, 0x1c
        /*006a*/ 	.short	(.L_67 - .L_66)


	//   ....[0]....
.L_66:
        /*006c*/ 	.word	0x00000810


	//----- nvinfo : EIATTR_CBANK_PARAM_SIZE
	.align		4
.L_67:
        /*0070*/ 	.byte	0x03, 0x19
        /*0072*/ 	.short	0x0020


	//----- nvinfo : EIATTR_PARAM_CBANK
	.align		4
        /*0074*/ 	.byte	0x04, 0x0a
        /*0076*/ 	.short	(.L_69 - .L_68)
	.align		4
.L_68:
        /*0078*/ 	.word	index@(.nv.constant0._Z14MatrixMultiplyPdS_S_ii)
        /*007c*/ 	.short	0x0380
        /*007e*/ 	.short	0x0020


	//----- nvinfo : EIATTR_SW_WAR
	.align		4
.L_69:
        /*0080*/ 	.byte	0x04, 0x36
        /*0082*/ 	.short	(.L_71 - .L_70)
.L_70:
        /*0084*/ 	.word	0x00000008
.L_71:


//--------------------- .nv.callgraph             --------------------------
	.section	.nv.callgraph,"",@"SHT_CUDA_CALLGRAPH"
	.align	4
	.sectionentsize	8
	.align		4
        /*0000*/ 	.word	0x00000000
	.align		4
        /*0004*/ 	.word	0xffffffff
	.align		4
        /*0008*/ 	.word	0x00000000
	.align		4
        /*000c*/ 	.word	0xfffffffe
	.align		4
        /*0010*/ 	.word	0x00000000
	.align		4
        /*0014*/ 	.word	0xfffffffd
	.align		4
        /*0018*/ 	.word	0x00000000
	.align		4
        /*001c*/ 	.word	0xfffffffc


//--------------------- .text._Z28MatrixMultiply_data_prefetchPdS_S_ii --------------------------
	.section	.text._Z28MatrixMultiply_data_prefetchPdS_S_ii,"ax",@progbits
	.align	128
        .global         _Z28MatrixMultiply_data_prefetchPdS_S_ii
        .type           _Z28MatrixMultiply_data_prefetchPdS_S_ii,@function
        .size           _Z28MatrixMultiply_data_prefetchPdS_S_ii,(.L_x_14 - _Z28MatrixMultiply_data_prefetchPdS_S_ii)
        .other          _Z28MatrixMultiply_data_prefetchPdS_S_ii,@"STO_CUDA_ENTRY STV_DEFAULT"
_Z28MatrixMultiply_data_prefetchPdS_S_ii:
.text._Z28MatrixMultiply_data_prefetchPdS_S_ii:
[----:B------:R-:W-:Y:S01]  /*0000*/  LDC R1, c[0x0][0x37c] ;  /* 0x0000df00ff017b82 */ /* 0x000fe20000000800 */
[----:B------:R-:W0:Y:S01]  /*0010*/  S2R R7, SR_TID.X ;  /* 0x0000000000077919 */ /* 0x000e220000002100 */
[----:B------:R-:W1:Y:S06]  /*0020*/  LDCU UR6, c[0x0][0x39c] ;  /* 0x00007380ff0677ac */ /* 0x000e6c0008000800 */
[----:B------:R-:W0:Y:S01]  /*0030*/  S2UR UR4, SR_CTAID.X ;  /* 0x00000000000479c3 */ /* 0x000e220000002500 */
[----:B------:R-:W-:Y:S01]  /*0040*/  CS2R R24, SRZ ;  /* 0x0000000000187805 */ /* 0x000fe2000001ff00 */
[----:B------:R-:W2:Y:S01]  /*0050*/  S2R R18, SR_TID.Y ;  /* 0x0000000000127919 */ /* 0x000ea20000002200 */
[----:B------:R-:W3:Y:S05]  /*0060*/  LDCU.64 UR10, c[0x0][0x358] ;  /* 0x00006b00ff0a77ac */ /* 0x000eea0008000a00 */
[----:B------:R-:W0:Y:S08]  /*0070*/  LDC R0, c[0x0][0x360] ;  /* 0x0000d800ff007b82 */ /* 0x000e300000000800 */
[----:B------:R-:W2:Y:S01]  /*0080*/  S2UR UR5, SR_CTAID.Y ;  /* 0x00000000000579c3 */ /* 0x000ea20000002600 */
[----:B-1----:R-:W-:-:S07]  /*0090*/  UISETP.GE.AND UP0, UPT, UR6, 0x10, UPT ;  /* 0x000000100600788c */ /* 0x002fce000bf06270 */
[----:B------:R-:W2:Y:S01]  /*00a0*/  LDC R3, c[0x0][0x364] ;  /* 0x0000d900ff037b82 */ /* 0x000ea20000000800 */
[----:B0-----:R-:W-:Y:S02]  /*00b0*/  IMAD R17, R0, UR4, R7 ;  /* 0x0000000400117c24 */ /* 0x001fe4000f8e0207 */
[----:B--2---:R-:W-:Y:S01]  /*00c0*/  IMAD R0, R3, UR5, R18 ;  /* 0x0000000503007c24 */ /* 0x004fe2000f8e0212 */
[----:B---3--:R-:W-:Y:S06]  /*00d0*/  BRA.U !UP0, `(.L_x_0) ;  /* 0x0000000d08047547 */ /* 0x008fec000b800000 */
[----:B------:R-:W0:Y:S01]  /*00e0*/  LDC.64 R20, c[0x0][0x380] ;  /* 0x0000e000ff147b82 */ /* 0x000e220000000a00 */
[----:B------:R-:W1:Y:S01]  /*00f0*/  LDCU UR9, c[0x0][0x398] ;  /* 0x00007300ff0977ac */ /* 0x000e620008000800 */
[----:B------:R-:W-:-:S06]  /*0100*/  IMAD R5, R17, UR6, R18 ;  /* 0x0000000611057c24 */ /* 0x000fcc000f8e0212 */
[----:B------:R-:W2:Y:S01]  /*0110*/  LDC.64 R22, c[0x0][0x388] ;  /* 0x0000e200ff167b82 */ /* 0x000ea20000000a00 */
[----:B-1----:R-:W-:Y:S02]  /*0120*/  IMAD R3, R7, UR9, R0 ;  /* 0x0000000907037c24 */ /* 0x002fe4000f8e0200 */
[----:B0-----:R-:W-:-:S06]  /*0130*/  IMAD.WIDE R20, R5, 0x8, R20 ;  /* 0x0000000805147825 */ /* 0x001fcc00078e0214 */
[----:B------:R-:W5:Y:S01]  /*0140*/  LDG.E.64 R20, desc[UR10][R20.64] ;  /* 0x0000000a14147981 */ /* 0x000f62000c1e1b00 */
[----:B--2---:R-:W-:-:S06]  /*0150*/  IMAD.WIDE R22, R3, 0x8, R22 ;  /* 0x0000000803167825 */ /* 0x004fcc00078e0216 */
[----:B------:R-:W5:Y:S01]  /*0160*/  LDG.E.64 R22, desc[UR10][R22.64] ;  /* 0x0000000a16167981 */ /* 0x000f62000c1e1b00 */
[----:B------:R-:W0:Y:S01]  /*0170*/  S2UR UR7, SR_CgaCtaId ;  /* 0x00000000000779c3 */ /* 0x000e220000008800 */
[----:B------:R-:W-:Y:S01]  /*0180*/  USHF.R.S32.HI UR5, URZ, 0x1f, UR6 ;  /* 0x0000001fff057899 */ /* 0x000fe20008011406 */
[----:B------:R-:W-:-:S03]  /*0190*/  UMOV UR4, 0x400 ;  /* 0x0000040000047882 */ /* 0x000fc60000000000 */
[----:B------:R-:W-:Y:S02]  /*01a0*/  ULEA.HI UR8, UR5, UR6, URZ, 0x4 ;  /* 0x0000000605087291 */ /* 0x000fe4000f8f20ff */
[----:B------:R-:W-:Y:S02]  /*01b0*/  ULOP3.LUT UR6, UR6, 0x7ffffff0, URZ, 0xc0, !UPT ;  /* 0x7ffffff006067892 */ /* 0x000fe4000f8ec0ff */
[----:B------:R-:W-:Y:S02]  /*01c0*/  UIADD3 UR5, UPT, UPT, UR4, 0x800, URZ ;  /* 0x0000080004057890 */ /* 0x000fe4000fffe0ff */
[----:B------:R-:W-:Y:S02]  /*01d0*/  UISETP.NE.AND UP1, UPT, UR6, 0x10, UPT ;  /* 0x000000100600788c */ /* 0x000fe4000bf25270 */
[----:B------:R-:W-:Y:S01]  /*01e0*/  USHF.R.S32.HI UR8, URZ, 0x4, UR8 ;  /* 0x00000004ff087899 */ /* 0x000fe20008011408 */
[----:B------:R-:W-:Y:S01]  /*01f0*/  CS2R R24, SRZ ;  /* 0x0000000000187805 */ /* 0x000fe2000001ff00 */
[----:B0-----:R-:W-:-:S02]  /*0200*/  ULEA UR4, UR7, UR4, 0x18 ;  /* 0x0000000407047291 */ /* 0x001fc4000f8ec0ff */
[----:B------:R-:W-:-:S04]  /*0210*/  ULEA UR5, UR7, UR5, 0x18 ;  /* 0x0000000507057291 */ /* 0x000fc8000f8ec0ff */
[C---:B------:R-:W-:Y:S02]  /*0220*/  LEA R3, R7.reuse, UR4, 0x7 ;  /* 0x0000000407037c11 */ /* 0x040fe4000f8e38ff */
[C---:B------:R-:W-:Y:S01]  /*0230*/  LEA R2, R18.reuse, UR5, 0x3 ;  /* 0x0000000512027c11 */ /* 0x040fe2000f8e18ff */
[----:B------:R-:W-:Y:S01]  /*0240*/  ULOP3.LUT UR7, UR8, 0x1, URZ, 0xc0, !UPT ;  /* 0x0000000108077892 */ /* 0x000fe2000f8ec0ff */
[----:B------:R-:W-:Y:S02]  /*0250*/  LEA R18, R18, R3, 0x3 ;  /* 0x0000000312127211 */ /* 0x000fe400078e18ff */
[----:B------:R-:W-:Y:S01]  /*0260*/  LEA R16, R7, R2, 0x7 ;  /* 0x0000000207107211 */ /* 0x000fe200078e38ff */
[----:B------:R-:W-:Y:S01]  /*0270*/  UISETP.NE.U32.AND UP0, UPT, UR7, 0x1, UPT ;  /* 0x000000010700788c */ /* 0x000fe2000bf05070 */
[----:B------:R-:W-:Y:S10]  /*0280*/  BRA.U !UP1, `(.L_x_1) ;  /* 0x0000000509e47547 */ /* 0x000ff4000b800000 */
[----:B------:R-:W0:Y:S01]  /*0290*/  LDC R4, c[0x0][0x398] ;  /* 0x0000e600ff047b82 */ /* 0x000e220000000800 */
[C---:B------:R-:W-:Y:S01]  /*02a0*/  IADD3 R13, PT, PT, R7.reuse, 0x20, RZ ;  /* 0x00000020070d7810 */ /* 0x040fe20007ffe0ff */
[----:B------:R-:W-:Y:S01]  /*02b0*/  ULOP3.LUT UR4, UR8, 0x7fffffe, URZ, 0xc0, !UPT ;  /* 0x07fffffe08047892 */ /* 0x000fe2000f8ec0ff */
[----:B------:R-:W-:Y:S02]  /*02c0*/  IADD3 R7, PT, PT, R7, 0x10, RZ ;  /* 0x0000001007077810 */ /* 0x000fe40007ffe0ff */
[----:B------:R-:W-:Y:S02]  /*02d0*/  CS2R R24, SRZ ;  /* 0x0000000000187805 */ /* 0x000fe4000001ff00 */
[----:B------:R-:W-:Y:S01]  /*02e0*/  IADD3 R6, PT, PT, R5, 0x10, RZ ;  /* 0x0000001005067810 */ /* 0x000fe20007ffe0ff */
[----:B------:R-:W-:Y:S01]  /*02f0*/  IMAD.MOV.U32 R5, RZ, RZ, 0x1 ;  /* 0x00000001ff057424 */ /* 0x000fe200078e00ff */
[----:B------:R-:W-:Y:S01]  /*0300*/  UIADD3 UR4, UPT, UPT, -UR4, URZ, URZ ;  /* 0x000000ff04047290 */ /* 0x000fe2000fffe1ff */
[----:B------:R-:W-:-:S02]  /*0310*/  IMAD R13, R13, UR9, R0 ;  /* 0x000000090d0d7c24 */ /* 0x000fc4000f8e0200 */
[----:B------:R-:W-:-:S09]  /*0320*/  IMAD R7, R7, UR9, R0 ;  /* 0x0000000907077c24 */ /* 0x000fd2000f8e0200 */
.L_x_2:
[----:B-----5:R-:W-:Y:S01]  /*0330*/  STS.64 [R18], R20 ;  /* 0x0000001412007388 */ /* 0x020fe20000000a00 */
[----:B------:R-:W-:-:S03]  /*0340*/  ISETP.GE.AND P0, PT, R5, UR8, PT ;  /* 0x0000000805007c0c */ /* 0x000fc6000bf06270 */
[----:B------:R-:W-:Y:S01]  /*0350*/  STS.64 [R16], R22 ;  /* 0x0000001610007388 */ /* 0x000fe20000000a00 */
[----:B------:R-:W-:Y:S06]  /*0360*/  BAR.SYNC.DEFER_BLOCKING 0x0 ;  /* 0x0000000000007b1d */ /* 0x000fec0000010000 */
[----:B------:R-:W-:Y:S04]  /*0370*/  LDS.64 R14, [R2] ;  /* 0x00000000020e7984 */ /* 0x000fe80000000a00 */
[----:B------:R-:W1:Y:S04]  /*0380*/  LDS.128 R8, [R3] ;  /* 0x0000000003087984 */ /* 0x000e680000000c00 */
[----:B------:R-:W2:Y:S01]  /*0390*/  LDS.64 R26, [R2+0x80] ;  /* 0x00008000021a7984 */ /* 0x000ea20000000a00 */
[----:B-1----:R-:W-:-:S03]  /*03a0*/  DFMA R24, R8, R14, R24 ;  /* 0x0000000e0818722b */ /* 0x002fc60000000018 */
[----:B------:R-:W-:Y:S05]  /*03b0*/  LDS.64 R14, [R2+0x100] ;  /* 0x00010000020e7984 */ /* 0x000fea0000000a00 */
[----:B--2---:R-:W-:Y:S01]  /*03c0*/  DFMA R24, R26, R10, R24 ;  /* 0x0000000a1a18722b */ /* 0x004fe20000000018 */
[----:B------:R-:W1:Y:S04]  /*03d0*/  LDS.128 R8, [R3+0x10] ;  /* 0x0000100003087984 */ /* 0x000e680000000c00 */
[----:B------:R-:W2:Y:S03]  /*03e0*/  LDS.64 R26, [R2+0x180] ;  /* 0x00018000021a7984 */ /* 0x000ea60000000a00 */
[----:B-1----:R-:W-:Y:S01]  /*03f0*/  DFMA R8, R8, R14, R24 ;  /* 0x0000000e0808722b */ /* 0x002fe20000000018 */
[----:B------:R-:W-:Y:S04]  /*0400*/  LDS.64 R14, [R2+0x200] ;  /* 0x00020000020e7984 */ /* 0x000fe80000000a00 */
[----:B------:R-:W-:Y:S03]  /*0410*/  LDS.64 R24, [R2+0x280] ;  /* 0x0002800002187984 */ /* 0x000fe60000000a00 */
[----:B--2---:R-:W-:-:S02]  /*0420*/  DFMA R26, R26, R10, R8 ;  /* 0x0000000a1a1a722b */ /* 0x004fc40000000008 */
[----:B------:R-:W1:Y:S06]  /*0430*/  LDS.128 R8, [R3+0x20] ;  /* 0x0000200003087984 */ /* 0x000e6c0000000c00 */
[----:B-1----:R-:W-:Y:S01]  /*0440*/  DFMA R8, R8, R14, R26 ;  /* 0x0000000e0808722b */ /* 0x002fe2000000001a */
[----:B------:R-:W-:Y:S04]  /*0450*/  LDS.64 R14, [R2+0x300] ;  /* 0x00030000020e7984 */ /* 0x000fe80000000a00 */
[----:B------:R-:W-:Y:S03]  /*0460*/  LDS.64 R26, [R2+0x380] ;  /* 0x00038000021a7984 */ /* 0x000fe60000000a00 */
[----:B------:R-:W-:-:S02]  /*0470*/  DFMA R24, R24, R10, R8 ;  /* 0x0000000a1818722b */ /* 0x000fc40000000008 */
[----:B------:R-:W1:Y:S06]  /*0480*/  LDS.128 R8, [R3+0x30] ;  /* 0x0000300003087984 */ /* 0x000e6c0000000c00 */
[----:B-1----:R-:W-:Y:S01]  /*0490*/  DFMA R8, R8, R14, R24 ;  /* 0x0000000e0808722b */ /* 0x002fe20000000018 */
[----:B------:R-:W1:Y:S01]  /*04a0*/  LDC.64 R14, c[0x0][0x380] ;  /* 0x0000e000ff0e7b82 */ /* 0x000e620000000a00 */
[----:B------:R-:W-:Y:S06]  /*04b0*/  LDS.64 R24, [R2+0x400] ;  /* 0x0004000002187984 */ /* 0x000fec0000000a00 */
[----:B------:R-:W-:-:S02]  /*04c0*/  DFMA R26, R26, R10, R8 ;  /* 0x0000000a1a1a722b */ /* 0x000fc40000000008 */
[----:B------:R-:W2:Y:S01]  /*04d0*/  LDS.128 R8, [R3+0x40] ;  /* 0x0000400003087984 */ /* 0x000ea20000000c00 */
[----:B-1----:R-:W-:Y:S02]  /*04e0*/  @!P0 IMAD.WIDE R28, R6, 0x8, R14 ;  /* 0x00000008061c8825 */ /* 0x002fe400078e020e */
[----:B------:R-:W1:Y:S03]  /*04f0*/  LDC.64 R14, c[0x0][0x388] ;  /* 0x0000e200ff0e7b82 */ /* 0x000e660000000a00 */
[----:B------:R-:W3:Y:S01]  /*0500*/  @!P0 LDG.E.64 R20, desc[UR10][R28.64] ;  /* 0x0000000a1c148981 */ /* 0x000ee2000c1e1b00 */
[----:B-1----:R-:W-:-:S05]  /*0510*/  @!P0 IMAD.WIDE R14, R7, 0x8, R14 ;  /* 0x00000008070e8825 */ /* 0x002fca00078e020e */
[----:B------:R1:W4:Y:S01]  /*0520*/  @!P0 LDG.E.64 R22, desc[UR10][R14.64] ;  /* 0x0000000a0e168981 */ /* 0x000322000c1e1b00 */
[----:B--2---:R-:W-:Y:S01]  /*0530*/  DFMA R8, R8, R24, R26 ;  /* 0x000000180808722b */ /* 0x004fe2000000001a */
[----:B------:R-:W-:Y:S02]  /*0540*/  IADD3 R12, PT, PT, R5, 0x1, RZ ;  /* 0x00000001050c7810 */ /* 0x000fe40007ffe0ff */
[----:B------:R-:W2:Y:S02]  /*0550*/  LDS.64 R26, [R2+0x480] ;  /* 0x00048000021a7984 */ /* 0x000ea40000000a00 */
[----:B------:R-:W-:Y:S02]  /*0560*/  ISETP.GE.AND P0, PT, R12, UR8, PT ;  /* 0x000000080c007c0c */ /* 0x000fe4000bf06270 */
[----:B------:R-:W-:Y:S04]  /*0570*/  LDS.64 R24, [R2+0x500] ;  /* 0x0005000002187984 */ /* 0x000fe80000000a00 */
[----:B-1----:R-:W-:Y:S07]  /*0580*/  LDS.64 R14, [R2+0x700] ;  /* 0x00070000020e7984 */ /* 0x002fee0000000a00 */
[----:B------:R-:W-:Y:S01]  /*0590*/  @!P0 IADD3 R19, PT, PT, R6, 0x10, RZ ;  /* 0x0000001006138810 */ /* 0x000fe20007ffe0ff */
[----:B--2---:R-:W-:Y:S01]  /*05a0*/  DFMA R26, R26, R10, R8 ;  /* 0x0000000a1a1a722b */ /* 0x004fe20000000008 */
[----:B------:R-:W1:Y:S07]  /*05b0*/  LDS.128 R8, [R3+0x50] ;  /* 0x0000500003087984 */ /* 0x000e6e0000000c00 */
[----:B-1----:R-:W-:-:S02]  /*05c0*/  DFMA R8, R8, R24, R26 ;  /* 0x000000180808722b */ /* 0x002fc4000000001a */
[----:B------:R-:W1:Y:S04]  /*05d0*/  LDS.64 R26, [R2+0x580] ;  /* 0x00058000021a7984 */ /* 0x000e680000000a00 */
[----:B------:R-:W-:Y:S02]  /*05e0*/  LDS.64 R24, [R2+0x600] ;  /* 0x0006000002187984 */ /* 0x000fe40000000a00 */
[----:B-1----:R-:W-:Y:S02]  /*05f0*/  DFMA R26, R26, R10, R8 ;  /* 0x0000000a1a1a722b */ /* 0x002fe40000000008 */
[----:B------:R-:W1:Y:S06]  /*0600*/  LDS.128 R8, [R3+0x60] ;  /* 0x0000600003087984 */ /* 0x000e6c0000000c00 */
[----:B-1----:R-:W-:Y:S01]  /*0610*/  DFMA R8, R8, R24, R26 ;  /* 0x000000180808722b */ /* 0x002fe2000000001a */
[----:B------:R-:W1:Y:S07]  /*0620*/  LDS.64 R24, [R2+0x680] ;  /* 0x0006800002187984 */ /* 0x000e6e0000000a00 */
[----:B-1----:R-:W-:-:S02]  /*0630*/  DFMA R24, R24, R10, R8 ;  /* 0x0000000a1818722b */ /* 0x002fc40000000008 */
[----:B------:R-:W1:Y:S06]  /*0640*/  LDS.128 R8, [R3+0x70] ;  /* 0x0000700003087984 */ /* 0x000e6c0000000c00 */
[----:B-1----:R-:W-:Y:S02]  /*0650*/  DFMA R8, R8, R14, R24 ;  /* 0x0000000e0808722b */ /* 0x002fe40000000018 */
[----:B------:R-:W1:Y:S01]  /*0660*/  LDS.64 R24, [R2+0x780] ;  /* 0x0007800002187984 */ /* 0x000e620000000a00 */
[----:B------:R-:W-:Y:S06]  /*0670*/  BAR.SYNC.DEFER_BLOCKING 0x0 ;  /* 0x0000000000007b1d */ /* 0x000fec0000010000 */
[----:B---3--:R-:W-:Y:S01]  /*0680*/  STS.64 [R18], R20 ;  /* 0x0000001412007388 */ /* 0x008fe20000000a00 */
[----:B-1----:R-:W-:-:S03]  /*0690*/  DFMA R24, R24, R10, R8 ;  /* 0x0000000a1818722b */ /* 0x002fc60000000008 */
[----:B----4-:R-:W-:Y:S01]  /*06a0*/  STS.64 [R16], R22 ;  /* 0x0000001610007388 */ /* 0x010fe20000000a00 */
        /* <DEDUP_REMOVED lines=19> */
[----:B-1----:R-:W-:Y:S02]  /*07e0*/  DFMA R8, R8, R14, R24 ;  /* 0x0000000e0808722b */ /* 0x002fe40000000018 */
[----:B------:R-:W-:Y:S01]  /*07f0*/  LDS.64 R24, [R2+0x400] ;  /* 0x0004000002187984 */ /* 0x000fe20000000a00 */
[----:B------:R-:W1:Y:S05]  /*0800*/  LDC.64 R14, c[0x0][0x380] ;  /* 0x0000e000ff0e7b82 */ /* 0x000e6a0000000a00 */
[----:B------:R-:W-:-:S02]  /*0810*/  DFMA R26, R26, R10, R8 ;  /* 0x0000000a1a1a722b */ /* 0x000fc40000000008 */
[----:B------:R-:W2:Y:S01]  /*0820*/  LDS.128 R8, [R3+0x40] ;  /* 0x0000400003087984 */ /* 0x000ea20000000c00 */
[----:B-1----:R-:W-:Y:S02]  /*0830*/  @!P0 IMAD.WIDE R28, R19, 0x8, R14 ;  /* 0x00000008131c8825 */ /* 0x002fe400078e020e */
[----:B------:R-:W1:Y:S03]  /*0840*/  LDC.64 R14, c[0x0][0x388] ;  /* 0x0000e200ff0e7b82 */ /* 0x000e660000000a00 */
[----:B------:R-:W5:Y:S01]  /*0850*/  @!P0 LDG.E.64 R20, desc[UR10][R28.64] ;  /* 0x0000000a1c148981 */ /* 0x000f62000c1e1b00 */
[----:B--2---:R-:W-:-:S03]  /*0860*/  DFMA R8, R8, R24, R26 ;  /* 0x000000180808722b */ /* 0x004fc6000000001a */
[----:B------:R-:W2:Y:S01]  /*0870*/  LDS.64 R26, [R2+0x480] ;  /* 0x00048000021a7984 */ /* 0x000ea20000000a00 */
[----:B-1----:R-:W-:-:S03]  /*0880*/  @!P0 IMAD.WIDE R14, R13, 0x8, R14 ;  /* 0x000000080d0e8825 */ /* 0x002fc600078e020e */
[----:B------:R-:W-:Y:S04]  /*0890*/  LDS.64 R24, [R2+0x500] ;  /* 0x0005000002187984 */ /* 0x000fe80000000a00 */
[----:B------:R1:W5:Y:S01]  /*08a0*/  @!P0 LDG.E.64 R22, desc[UR10][R14.64] ;  /* 0x0000000a0e168981 */ /* 0x000362000c1e1b00 */
[----:B------:R-:W-:Y:S01]  /*08b0*/  UIADD3 UR4, UPT, UPT, UR4, 0x2, URZ ;  /* 0x0000000204047890 */ /* 0x000fe2000fffe0ff */
[----:B------:R-:W-:Y:S01]  /*08c0*/  VIADD R5, R5, 0x2 ;  /* 0x0000000205057836 */ /* 0x000fe20000000000 */
[----:B0-----:R-:W-:Y:S02]  /*08d0*/  LEA R7, R4, R7, 0x5 ;  /* 0x0000000704077211 */ /* 0x001fe400078e28ff */
[----:B------:R-:W-:Y:S01]  /*08e0*/  UISETP.NE.AND UP1, UPT, UR4, URZ, UPT ;  /* 0x000000ff0400728c */ /* 0x000fe2000bf25270 */
[----:B------:R-:W-:-:S02]  /*08f0*/  IADD3 R6, PT, PT, R6, 0x20, RZ ;  /* 0x0000002006067810 */ /* 0x000fc40007ffe0ff */
[----:B------:R-:W-:Y:S01]  /*0900*/  LEA R13, R4, R13, 0x5 ;  /* 0x0000000d040d7211 */ /* 0x000fe200078e28ff */
[----:B-1----:R-:W-:Y:S01]  /*0910*/  LDS.64 R14, [R2+0x700] ;  /* 0x00070000020e7984 */ /* 0x002fe20000000a00 */
[----:B--2---:R-:W-:-:S03]  /*0920*/  DFMA R26, R26, R10, R8 ;  /* 0x0000000a1a1a722b */ /* 0x004fc60000000008 */
[----:B------:R-:W0:Y:S05]  /*0930*/  LDS.128 R8, [R3+0x50] ;  /* 0x0000500003087984 */ /* 0x000e2a0000000c00 */
[----:B0-----:R-:W-:Y:S02]  /*0940*/  DFMA R8, R8, R24, R26 ;  /* 0x000000180808722b */ /* 0x001fe4000000001a */
[----:B------:R-:W0:Y:S04]  /*0950*/  LDS.64 R26, [R2+0x580] ;  /* 0x00058000021a7984 */ /* 0x000e280000000a00 */
[----:B------:R-:W-:Y:S02]  /*0960*/  LDS.64 R24, [R2+0x600] ;  /* 0x0006000002187984 */ /* 0x000fe40000000a00 */
[----:B0-----:R-:W-:-:S02]  /*0970*/  DFMA R26, R26, R10, R8 ;  /* 0x0000000a1a1a722b */ /* 0x001fc40000000008 */
[----:B------:R-:W0:Y:S06]  /*0980*/  LDS.128 R8, [R3+0x60] ;  /* 0x0000600003087984 */ /* 0x000e2c0000000c00 */
[----:B0-----:R-:W-:Y:S01]  /*0990*/  DFMA R8, R8, R24, R26 ;  /* 0x000000180808722b */ /* 0x001fe2000000001a */
[----:B------:R-:W0:Y:S07]  /*09a0*/  LDS.64 R24, [R2+0x680] ;  /* 0x0006800002187984 */ /* 0x000e2e0000000a00 */
[----:B0-----:R-:W-:-:S02]  /*09b0*/  DFMA R24, R24, R10, R8 ;  /* 0x0000000a1818722b */ /* 0x001fc40000000008 */
[----:B------:R-:W0:Y:S06]  /*09c0*/  LDS.128 R8, [R3+0x70] ;  /* 0x0000700003087984 */ /* 0x000e2c0000000c00 */
[----:B0-----:R-:W-:Y:S02]  /*09d0*/  DFMA R8, R8, R14, R24 ;  /* 0x0000000e0808722b */ /* 0x001fe40000000018 */
[----:B------:R-:W0:Y:S06]  /*09e0*/  LDS.64 R24, [R2+0x780] ;  /* 0x0007800002187984 */ /* 0x000e2c0000000a00 */
[----:B0-----:R-:W-:Y:S01]  /*09f0*/  DFMA R24, R24, R10, R8 ;  /* 0x0000000a1818722b */ /* 0x001fe20000000008 */
[----:B------:R-:W-:Y:S06]  /*0a00*/  BAR.SYNC.DEFER_BLOCKING 0x0 ;  /* 0x0000000000007b1d */ /* 0x000fec0000010000 */
[----:B------:R-:W-:Y:S05]  /*0a10*/  BRA.U UP1, `(.L_x_2) ;  /* 0xfffffff901447547 */ /* 0x000fea000b83ffff */
.L_x_1:
[----:B------:R-:W-:Y:S05]  /*0a20*/  BRA.U UP0, `(.L_x_0) ;  /* 0x0000000100b07547 */ /* 0x000fea000b800000 */
[----:B-----5:R-:W-:Y:S04]  /*0a30*/  STS.64 [R18], R20 ;  /* 0x0000001412007388 */ /* 0x020fe80000000a00 */
[----:B------:R-:W-:Y:S01]  /*0a40*/  STS.64 [R16], R22 ;  /* 0x0000001610007388 */ /* 0x000fe20000000a00 */
[----:B------:R-:W-:Y:S06]  /*0a50*/  BAR.SYNC.DEFER_BLOCKING 0x0 ;  /* 0x0000000000007b1d */ /* 0x000fec0000010000 */
[----:B------:R-:W-:Y:S04]  /*0a60*/  LDS.64 R8, [R2] ;  /* 0x0000000002087984 */ /* 0x000fe80000000a00 */
[----:B------:R-:W0:Y:S04]  /*0a70*/  LDS.128 R4, [R3] ;  /* 0x0000000003047984 */ /* 0x000e280000000c00 */
[----:B------:R-:W1:Y:S04]  /*0a80*/  LDS.64 R18, [R2+0x80] ;  /* 0x0000800002127984 */ /* 0x000e680000000a00 */
[----:B------:R-:W-:Y:S04]  /*0a90*/  LDS.64 R28, [R2+0x100] ;  /* 0x00010000021c7984 */ /* 0x000fe80000000a00 */
[----:B------:R-:W2:Y:S04]  /*0aa0*/  LDS.128 R12, [R3+0x10] ;  /* 0x00001000030c7984 */ /* 0x000ea80000000c00 */
[----:B------:R-:W3:Y:S04]  /*0ab0*/  LDS.64 R26, [R2+0x180] ;  /* 0x00018000021a7984 */ /* 0x000ee80000000a00 */
[----:B------:R-:W-:Y:S04]  /*0ac0*/  LDS.64 R22, [R2+0x300] ;  /* 0x0003000002167984 */ /* 0x000fe80000000a00 */
[----:B------:R-:W-:Y:S01]  /*0ad0*/  LDS.64 R20, [R2+0x380] ;  /* 0x0003800002147984 */ /* 0x000fe20000000a00 */
[----:B0-----:R-:W-:-:S03]  /*0ae0*/  DFMA R4, R4, R8, R24 ;  /* 0x000000080404722b */ /* 0x001fc60000000018 */
[----:B------:R-:W-:Y:S04]  /*0af0*/  LDS.64 R24, [R2+0x200] ;  /* 0x0002000002187984 */ /* 0x000fe80000000a00 */
[----:B------:R-:W0:Y:S01]  /*0b00*/  LDS.128 R8, [R3+0x20] ;  /* 0x0000200003087984 */ /* 0x000e220000000c00 */
[----:B-1----:R-:W-:-:S03]  /*0b10*/  DFMA R4, R18, R6, R4 ;  /* 0x000000061204722b */ /* 0x002fc60000000004 */
[----:B------:R-:W1:Y:S05]  /*0b20*/  LDS.64 R18, [R2+0x280] ;  /* 0x0002800002127984 */ /* 0x000e6a0000000a00 */
[----:B--2---:R-:W-:Y:S02]  /*0b30*/  DFMA R12, R12, R28, R4 ;  /* 0x0000001c0c0c722b */ /* 0x004fe40000000004 */
[----:B------:R-:W2:Y:S06]  /*0b40*/  LDS.128 R4, [R3+0x30] ;  /* 0x0000300003047984 */ /* 0x000eac0000000c00 */
[----:B---3--:R-:W-:Y:S01]  /*0b50*/  DFMA R12, R26, R14, R12 ;  /* 0x0000000e1a0c722b */ /* 0x008fe2000000000c */
[----:B------:R-:W-:Y:S07]  /*0b60*/  LDS.64 R26, [R2+0x780] ;  /* 0x00078000021a7984 */ /* 0x000fee0000000a00 */
[----:B0-----:R-:W-:Y:S01]  /*0b70*/  DFMA R8, R8, R24, R12 ;  /* 0x000000180808722b */ /* 0x001fe2000000000c */
[----:B------:R-:W-:Y:S04]  /*0b80*/  LDS.64 R24, [R2+0x400] ;  /* 0x0004000002187984 */ /* 0x000fe80000000a00 */
[----:B------:R-:W0:Y:S03]  /*0b90*/  LDS.128 R12, [R3+0x40] ;  /* 0x00004000030c7984 */ /* 0x000e260000000c00 */
[----:B-1----:R-:W-:Y:S01]  /*0ba0*/  DFMA R8, R18, R10, R8 ;  /* 0x0000000a1208722b */ /* 0x002fe20000000008 */
[----:B------:R-:W1:Y:S07]  /*0bb0*/  LDS.64 R18, [R2+0x480] ;  /* 0x0004800002127984 */ /* 0x000e6e0000000a00 */
[----:B--2---:R-:W-:Y:S01]  /*0bc0*/  DFMA R4, R4, R22, R8 ;  /* 0x000000160404722b */ /* 0x004fe20000000008 */
[----:B------:R-:W-:Y:S04]  /*0bd0*/  LDS.64 R22, [R2+0x500] ;  /* 0x0005000002167984 */ /* 0x000fe80000000a00 */
[----:B------:R-:W2:Y:S03]  /*0be0*/  LDS.128 R8, [R3+0x50] ;  /* 0x0000500003087984 */ /* 0x000ea60000000c00 */
[----:B------:R-:W-:Y:S01]  /*0bf0*/  DFMA R4, R20, R6, R4 ;  /* 0x000000061404722b */ /* 0x000fe20000000004 */
[----:B------:R-:W3:Y:S07]  /*0c00*/  LDS.64 R20, [R2+0x580] ;  /* 0x0005800002147984 */ /* 0x000eee0000000a00 */
        /* <DEDUP_REMOVED lines=8> */
[----:B---3--:R-:W-:-:S08]  /*0c90*/  DFMA R10, R20, R10, R22 ;  /* 0x0000000a140a722b */ /* 0x008fd00000000016 */
[----:B0-----:R-:W-:-:S08]  /*0ca0*/  DFMA R4, R4, R24, R10 ;  /* 0x000000180404722b */ /* 0x001fd0000000000a */
[----:B-1----:R-:W-:-:S08]  /*0cb0*/  DFMA R4, R18, R6, R4 ;  /* 0x000000061204722b */ /* 0x002fd00000000004 */
[----:B--2---:R-:W-:-:S08]  /*0cc0*/  DFMA R4, R12, R8, R4 ;  /* 0x000000080c04722b */ /* 0x004fd00000000004 */
[----:B------:R-:W-:Y:S01]  /*0cd0*/  DFMA R24, R26, R14, R4 ;  /* 0x0000000e1a18722b */ /* 0x000fe20000000004 */
[----:B------:R-:W-:Y:S10]  /*0ce0*/  BAR.SYNC.DEFER_BLOCKING 0x0 ;  /* 0x0000000000007b1d */ /* 0x000ff40000010000 */
.L_x_0:
[----:B------:R-:W0:Y:S01]  /*0cf0*/  LDC.64 R2, c[0x0][0x390] ;  /* 0x0000e400ff027b82 */ /* 0x000e220000000a00 */
[----:B------:R-:W1:Y:S02]  /*0d00*/  LDCU UR4, c[0x0][0x398] ;  /* 0x00007300ff0477ac */ /* 0x000e640008000800 */
[----:B-1----:R-:W-:-:S04]  /*0d10*/  IMAD R17, R17, UR4, R0 ;  /* 0x0000000411117c24 */ /* 0x002fc8000f8e0200 */
[----:B0-----:R-:W-:-:S05]  /*0d20*/  IMAD.WIDE R2, R17, 0x8, R2 ;  /* 0x0000000811027825 */ /* 0x001fca00078e0202 */
[----:B------:R-:W-:Y:S01]  /*0d30*/  STG.E.64 desc[UR10][R2.64], R24 ;  /* 0x0000001802007986 */ /* 0x000fe2000c101b0a */
[----:B------:R-:W-:Y:S05]  /*0d40*/  EXIT ;  /* 0x000000000000794d */ /* 0x000fea0003800000 */
.L_x_3:
[----:B------:R-:W-:-:S00]  /*0d50*/  BRA `(.L_x_3) ;  /* 0xfffffffc00fc7947 */ /* 0x000fc0000383ffff */
[----:B------:R-:W-:-:S00]  /*0d60*/  NOP ;  /* 0x0000000000007918 */ /* 0x000fc00000000000 */
        /* <DEDUP_REMOVED lines=9> */
.L_x_14:


//--------------------- .text._Z21MatrixMultiply_sharedPdS_S_ii --------------------------
	.section	.text._Z21MatrixMultiply_sharedPdS_S_ii,"ax",@progbits
	.align	128
        .global         _Z21MatrixMultiply_sharedPdS_S_ii
        .type           _Z21MatrixMultiply_sharedPdS_S_ii,@function
        .size           _Z21MatrixMultiply_sharedPdS_S_ii,(.L_x_15 - _Z21MatrixMultiply_sharedPdS_S_ii)
        .other          _Z21MatrixMultiply_sharedPdS_S_ii,@"STO_CUDA_ENTRY STV_DEFAULT"
_Z21MatrixMultiply_sharedPdS_S_ii:
.text._Z21MatrixMultiply_sharedPdS_S_ii:
[----:B------:R-:W-:Y:S01]  /*0000*/  LDC R1, c[0x0][0x37c] ;  /* 0x0000df00ff017b82 */ /* 0x000fe20000000800 */
[----:B------:R-:W0:Y:S01]  /*0010*/  S2R R0, SR_TID.X ;  /* 0x0000000000007919 */ /* 0x000e220000002100 */
[----:B------:R-:W1:Y:S06]  /*0020*/  LDCU UR6, c[0x0][0x39c] ;  /* 0x00007380ff0677ac */ /* 0x000e6c0008000800 */
[----:B------:R-:W0:Y:S01]  /*0030*/  LDC R3, c[0x0][0x360] ;  /* 0x0000d800ff037b82 */ /* 0x000e220000000800 */
[----:B------:R-:W-:Y:S01]  /*0040*/  CS2R R32, SRZ ;  /* 0x0000000000207805 */ /* 0x000fe2000001ff00 */
[----:B------:R-:W2:Y:S01]  /*0050*/  S2R R2, SR_TID.Y ;  /* 0x0000000000027919 */ /* 0x000ea20000002200 */
[----:B------:R-:W3:Y:S05]  /*0060*/  LDCU.64 UR10, c[0x0][0x358] ;  /* 0x00006b00ff0a77ac */ /* 0x000eea0008000a00 */
[----:B------:R-:W0:Y:S08]  /*0070*/  S2UR UR5, SR_CTAID.X ;  /* 0x00000000000579c3 */ /* 0x000e300000002500 */
[----:B------:R-:W2:Y:S01]  /*0080*/  S2UR UR12, SR_CTAID.Y ;  /* 0x00000000000c79c3 */ /* 0x000ea20000002600 */
[----:B-1----:R-:W-:-:S02]  /*0090*/  UISETP.GE.AND UP0, UPT, UR6, 0x10, UPT ;  /* 0x000000100600788c */ /* 0x002fc4000bf06270 */
[----:B------:R-:W-:-:S04]  /*00a0*/  USHF.R.S32.HI UR4, URZ, 0x1f, UR6 ;  /* 0x0000001fff047899 */ /* 0x000fc80008011406 */
[----:B------:R-:W-:Y:S01]  /*00b0*/  ULEA.HI UR4, UR4, UR6, URZ, 0x4 ;  /* 0x0000000604047291 */ /* 0x000fe2000f8f20ff */
[----:B------:R-:W2:Y:S01]  /*00c0*/  LDC R5, c[0x0][0x364] ;  /* 0x0000d900ff057b82 */ /* 0x000ea20000000800 */
[----:B0-----:R-:W-:Y:S02]  /*00d0*/  IMAD R6, R3, UR5, R0 ;  /* 0x0000000503067c24 */ /* 0x001fe4000f8e0200 */
[----:B--2---:R-:W-:Y:S01]  /*00e0*/  IMAD R5, R5, UR12, R2 ;  /* 0x0000000c05057c24 */ /* 0x004fe2000f8e0202 */
[----:B---3--:R-:W-:Y:S07]  /*00f0*/  BRA.U !UP0, `(.L_x_4) ;  /* 0x00000019087c7547 */ /* 0x008fee000b800000 */
[----:B------:R-:W-:Y:S01]  /*0100*/  USHF.R.S32.HI UR4, URZ, 0x4, UR4 ;  /* 0x00000004ff047899 */ /* 0x000fe20008011404 */
[----:B------:R-:W-:Y:S02]  /*0110*/  HFMA2 R3, -RZ, RZ, 0, 0 ;  /* 0x00000000ff037431 */ /* 0x000fe400000001ff */
[----:B------:R-:W-:Y:S01]  /*0120*/  IMAD R4, R6, UR6, R2 ;  /* 0x0000000606047c24 */ /* 0x000fe2000f8e0202 */
[----:B------:R-:W-:Y:S01]  /*0130*/  CS2R R32, SRZ ;  /* 0x0000000000207805 */ /* 0x000fe2000001ff00 */
[----:B------:R-:W-:Y:S02]  /*0140*/  UIADD3 UR5, UPT, UPT, UR4, -0x1, URZ ;  /* 0xffffffff04057890 */ /* 0x000fe4000fffe0ff */
[----:B------:R-:W-:Y:S02]  /*0150*/  ULOP3.LUT UP0, UR9, UR4, 0x3, URZ, 0xc0, !UPT ;  /* 0x0000000304097892 */ /* 0x000fe4000f80c0ff */
[----:B------:R-:W-:-:S09]  /*0160*/  UISETP.GE.U32.AND UP1, UPT, UR5, 0x3, UPT ;  /* 0x000000030500788c */ /* 0x000fd2000bf26070 */
[----:B------:R-:W-:Y:S05]  /*0170*/  BRA.U !UP1, `(.L_x_5) ;  /* 0x0000000d09747547 */ /* 0x000fea000b800000 */
[----:B------:R-:W0:Y:S01]  /*0180*/  S2UR UR7, SR_CgaCtaId ;  /* 0x00000000000779c3 */ /* 0x000e220000008800 */
[----:B------:R-:W-:Y:S01]  /*0190*/  UMOV UR5, 0x400 ;  /* 0x0000040000057882 */ /* 0x000fe20000000000 */
[----:B------:R-:W-:Y:S01]  /*01a0*/  ULOP3.LUT UR8, UR4, 0x7fffffc, URZ, 0xc0, !UPT ;  /* 0x07fffffc04087892 */ /* 0x000fe2000f8ec0ff */
[C---:B------:R-:W-:Y:S01]  /*01b0*/  IADD3 R27, PT, PT, R0.reuse, 0x30, RZ ;  /* 0x00000030001b7810 */ /* 0x040fe20007ffe0ff */
[----:B------:R-:W-:Y:S01]  /*01c0*/  UIADD3 UR6, UPT, UPT, UR5, 0x800, URZ ;  /* 0x0000080005067890 */ /* 0x000fe2000fffe0ff */
[C---:B------:R-:W-:Y:S01]  /*01d0*/  IADD3 R25, PT, PT, R0.reuse, 0x20, RZ ;  /* 0x0000002000197810 */ /* 0x040fe20007ffe0ff */
[----:B------:R-:W-:Y:S01]  /*01e0*/  IMAD.MOV.U32 R20, RZ, RZ, R4 ;  /* 0x000000ffff147224 */ /* 0x000fe200078e0004 */
[----:B------:R-:W-:Y:S01]  /*01f0*/  IADD3 R23, PT, PT, R0, 0x10, RZ ;  /* 0x0000001000177810 */ /* 0x000fe20007ffe0ff */
[----:B------:R-:W1:Y:S01]  /*0200*/  LDC R16, c[0x0][0x398] ;  /* 0x0000e600ff107b82 */ /* 0x000e620000000800 */
[----:B------:R-:W-:Y:S02]  /*0210*/  CS2R R32, SRZ ;  /* 0x0000000000207805 */ /* 0x000fe4000001ff00 */
[----:B------:R-:W-:Y:S01]  /*0220*/  MOV R3, UR8 ;  /* 0x0000000800037c02 */ /* 0x000fe20008000f00 */
[----:B0-----:R-:W-:-:S02]  /*0230*/  ULEA UR5, UR7, UR5, 0x18 ;  /* 0x0000000507057291 */ /* 0x001fc4000f8ec0ff */
[----:B------:R-:W-:Y:S02]  /*0240*/  ULEA UR6, UR7, UR6, 0x18 ;  /* 0x0000000607067291 */ /* 0x000fe4000f8ec0ff */
[----:B------:R-:W-:Y:S02]  /*0250*/  UIADD3 UR7, UPT, UPT, -UR8, URZ, URZ ;  /* 0x000000ff08077290 */ /* 0x000fe4000fffe1ff */
[----:B------:R-:W-:Y:S02]  /*0260*/  LEA R19, R0, UR5, 0x7 ;  /* 0x0000000500137c11 */ /* 0x000fe4000f8e38ff */
[C---:B------:R-:W-:Y:S01]  /*0270*/  LEA R17, R2.reuse, UR6, 0x3 ;  /* 0x0000000602117c11 */ /* 0x040fe2000f8e18ff */
[-CC-:B-1----:R-:W-:Y:S01]  /*0280*/  IMAD R27, R27, R16.reuse, R5.reuse ;  /* 0x000000101b1b7224 */ /* 0x182fe200078e0205 */
[----:B------:R-:W-:Y:S01]  /*0290*/  LEA R18, R2, R19, 0x3 ;  /* 0x0000001302127211 */ /* 0x000fe200078e18ff */
[-CC-:B------:R-:W-:Y:S01]  /*02a0*/  IMAD R25, R25, R16.reuse, R5.reuse ;  /* 0x0000001019197224 */ /* 0x180fe200078e0205 */
[----:B------:R-:W-:Y:S01]  /*02b0*/  LEA R7, R0, R17, 0x7 ;  /* 0x0000001100077211 */ /* 0x000fe200078e38ff */
[----:B------:R-:W-:-:S02]  /*02c0*/  IMAD R23, R23, R16, R5 ;  /* 0x0000001017177224 */ /* 0x000fc400078e0205 */
[----:B------:R-:W-:-:S07]  /*02d0*/  IMAD R21, R0, R16, R5 ;  /* 0x0000001000157224 */ /* 0x000fce00078e0205 */
.L_x_6:
[----:B------:R-:W0:Y:S08]  /*02e0*/  LDC.64 R28, c[0x0][0x380] ;  /* 0x0000e000ff1c7b82 */ /* 0x000e300000000a00 */
[----:B------:R-:W1:Y:S01]  /*02f0*/  LDC.64 R30, c[0x0][0x388] ;  /* 0x0000e200ff1e7b82 */ /* 0x000e620000000a00 */
[----:B0-----:R-:W-:-:S05]  /*0300*/  IMAD.WIDE R28, R20, 0x8, R28 ;  /* 0x00000008141c7825 */ /* 0x001fca00078e021c */
[----:B------:R-:W2:Y:S01]  /*0310*/  LDG.E.64 R10, desc[UR10][R28.64] ;  /* 0x0000000a1c0a7981 */ /* 0x000ea2000c1e1b00 */
[----:B-1----:R-:W-:-:S06]  /*0320*/  IMAD.WIDE R36, R21, 0x8, R30 ;  /* 0x0000000815247825 */ /* 0x002fcc00078e021e */
[----:B------:R-:W3:Y:S04]  /*0330*/  LDG.E.64 R36, desc[UR10][R36.64] ;  /* 0x0000000a24247981 */ /* 0x000ee8000c1e1b00 */
[----:B--2---:R-:W-:Y:S04]  /*0340*/  STS.64 [R18], R10 ;  /* 0x0000000a12007388 */ /* 0x004fe80000000a00 */
[----:B---3--:R-:W-:Y:S01]  /*0350*/  STS.64 [R7], R36 ;  /* 0x0000002407007388 */ /* 0x008fe20000000a00 */
[----:B------:R-:W-:Y:S06]  /*0360*/  BAR.SYNC.DEFER_BLOCKING 0x0 ;  /* 0x0000000000007b1d */ /* 0x000fec0000010000 */
[----:B------:R-:W-:Y:S04]  /*0370*/  LDS.64 R8, [R17] ;  /* 0x0000000011087984 */ /* 0x000fe80000000a00 */
[----:B------:R-:W0:Y:S04]  /*0380*/  LDS.128 R12, [R19] ;  /* 0x00000000130c7984 */ /* 0x000e280000000c00 */
[----:B------:R-:W1:Y:S04]  /*0390*/  LDS.64 R34, [R17+0x80] ;  /* 0x0000800011227984 */ /* 0x000e680000000a00 */
[----:B------:R-:W-:Y:S01]  /*03a0*/  LDS.64 R36, [R17+0x500] ;  /* 0x0005000011247984 */ /* 0x000fe20000000a00 */
[----:B0-----:R-:W-:-:S03]  /*03b0*/  DFMA R32, R12, R8, R32 ;  /* 0x000000080c20722b */ /* 0x001fc60000000020 */
[----:B------:R-:W-:Y:S04]  /*03c0*/  LDS.64 R12, [R17+0x100] ;  /* 0x00010000110c7984 */ /* 0x000fe80000000a00 */
[----:B------:R-:W0:Y:S01]  /*03d0*/  LDS.128 R8, [R19+0x10] ;  /* 0x0000100013087984 */ /* 0x000e220000000c00 */
[----:B-1----:R-:W-:-:S03]  /*03e0*/  DFMA R34, R34, R14, R32 ;  /* 0x0000000e2222722b */ /* 0x002fc60000000020 */
[----:B------:R-:W1:Y:S05]  /*03f0*/  LDS.64 R32, [R17+0x180] ;  /* 0x0001800011207984 */ /* 0x000e6a0000000a00 */
[----:B0-----:R-:W-:Y:S01]  /*0400*/  DFMA R34, R8, R12, R34 ;  /* 0x0000000c0822722b */ /* 0x001fe20000000022 */
[----:B------:R-:W-:Y:S04]  /*0410*/  LDS.64 R8, [R17+0x200] ;  /* 0x0002000011087984 */ /* 0x000fe80000000a00 */
[----:B------:R-:W0:Y:S03]  /*0420*/  LDS.128 R12, [R19+0x20] ;  /* 0x00002000130c7984 */ /* 0x000e260000000c00 */
[----:B-1----:R-:W-:Y:S01]  /*0430*/  DFMA R10, R32, R10, R34 ;  /* 0x0000000a200a722b */ /* 0x002fe20000000022 */
[----:B------:R-:W1:Y:S04]  /*0440*/  LDS.64 R32, [R17+0x280] ;  /* 0x0002800011207984 */ /* 0x000e680000000a00 */
[----:B------:R-:W-:Y:S03]  /*0450*/  LDS.64 R34, [R17+0x300] ;  /* 0x0003000011227984 */ /* 0x000fe60000000a00 */
[----:B0-----:R-:W-:-:S02]  /*0460*/  DFMA R12, R12, R8, R10 ;  /* 0x000000080c0c722b */ /* 0x001fc4000000000a */
[----:B------:R-:W0:Y:S06]  /*0470*/  LDS.128 R8, [R19+0x30] ;  /* 0x0000300013087984 */ /* 0x000e2c0000000c00 */
[----:B-1----:R-:W-:Y:S01]  /*0480*/  DFMA R12, R32, R14, R12 ;  /* 0x0000000e200c722b */ /* 0x002fe2000000000c */
[----:B------:R-:W1:Y:S07]  /*0490*/  LDS.64 R32, [R17+0x380] ;  /* 0x0003800011207984 */ /* 0x000e6e0000000a00 */
        /* <DEDUP_REMOVED lines=9> */
[----:B------:R-:W-:Y:S07]  /*0530*/  LDS.64 R32, [R17+0x680] ;  /* 0x0006800011207984 */ /* 0x000fee0000000a00 */
[----:B0-----:R-:W-:Y:S01]  /*0540*/  DFMA R36, R8, R36, R12 ;  /* 0x000000240824722b */ /* 0x001fe2000000000c */
[----:B------:R-:W-:Y:S04]  /*0550*/  LDS.64 R8, [R17+0x600] ;  /* 0x0006000011087984 */ /* 0x000fe80000000a00 */
[----:B------:R-:W0:Y:S03]  /*0560*/  LDS.128 R12, [R19+0x60] ;  /* 0x00006000130c7984 */ /* 0x000e260000000c00 */
[----:B------:R-:W-:Y:S01]  /*0570*/  DFMA R10, R34, R10, R36 ;  /* 0x0000000a220a722b */ /* 0x000fe20000000024 */
[----:B------:R-:W-:-:S07]  /*0580*/  IMAD.WIDE R34, R23, 0x8, R30 ;  /* 0x0000000817227825 */ /* 0x000fce00078e021e */
[----:B0-----:R-:W-:Y:S01]  /*0590*/  DFMA R10, R12, R8, R10 ;  /* 0x000000080c0a722b */ /* 0x001fe2000000000a */
[----:B------:R-:W-:Y:S07]  /*05a0*/  LDS.64 R8, [R17+0x700] ;  /* 0x0007000011087984 */ /* 0x000fee0000000a00 */
[----:B------:R-:W-:Y:S01]  /*05b0*/  DFMA R10, R32, R14, R10 ;  /* 0x0000000e200a722b */ /* 0x000fe2000000000a */
[----:B------:R-:W-:Y:S04]  /*05c0*/  LDS.64 R32, [R17+0x780] ;  /* 0x0007800011207984 */ /* 0x000fe80000000a00 */
[----:B------:R-:W0:Y:S01]  /*05d0*/  LDS.128 R12, [R19+0x70] ;  /* 0x00007000130c7984 */ /* 0x000e220000000c00 */
[----:B------:R-:W-:Y:S06]  /*05e0*/  BAR.SYNC.DEFER_BLOCKING 0x0 ;  /* 0x0000000000007b1d */ /* 0x000fec0000010000 */
[----:B------:R-:W2:Y:S04]  /*05f0*/  LDG.E.64 R36, desc[UR10][R28.64+0x80] ;  /* 0x0000800a1c247981 */ /* 0x000ea8000c1e1b00 */
[----:B------:R-:W3:Y:S04]  /*0600*/  LDG.E.64 R34, desc[UR10][R34.64] ;  /* 0x0000000a22227981 */ /* 0x000ee8000c1e1b00 */
[----:B--2---:R0:W-:Y:S04]  /*0610*/  STS.64 [R18], R36 ;  /* 0x0000002412007388 */ /* 0x0041e80000000a00 */
[----:B---3--:R-:W-:Y:S01]  /*0620*/  STS.64 [R7], R34 ;  /* 0x0000002207007388 */ /* 0x008fe20000000a00 */
[----:B0-----:R-:W-:Y:S01]  /*0630*/  DFMA R36, R12, R8, R10 ;  /* 0x000000080c24722b */ /* 0x001fe2000000000a */
[----:B------:R-:W-:Y:S06]  /*0640*/  BAR.SYNC.DEFER_BLOCKING 0x0 ;  /* 0x0000000000007b1d */ /* 0x000fec0000010000 */
[----:B------:R-:W-:Y:S04]  /*0650*/  LDS.64 R12, [R17] ;  /* 0x00000000110c7984 */ /* 0x000fe80000000a00 */
[----:B------:R-:W0:Y:S01]  /*0660*/  LDS.128 R8, [R19] ;  /* 0x0000000013087984 */ /* 0x000e220000000c00 */
[----:B------:R-:W-:-:S03]  /*0670*/  DFMA R14, R32, R14, R36 ;  /* 0x0000000e200e722b */ /* 0x000fc60000000024 */
[----:B------:R-:W1:Y:S05]  /*0680*/  LDS.64 R32, [R17+0x80] ;  /* 0x0000800011207984 */ /* 0x000e6a0000000a00 */
[----:B0-----:R-:W-:Y:S01]  /*0690*/  DFMA R36, R8, R12, R14 ;  /* 0x0000000c0824722b */ /* 0x001fe2000000000e */
[----:B------:R-:W-:Y:S04]  /*06a0*/  LDS.64 R8, [R17+0x100] ;  /* 0x0001000011087984 */ /* 0x000fe80000000a00 */
[----:B------:R-:W0:Y:S03]  /*06b0*/  LDS.128 R12, [R19+0x10] ;  /* 0x00001000130c7984 */ /* 0x000e260000000c00 */
[----:B-1----:R-:W-:Y:S01]  /*06c0*/  DFMA R10, R32, R10, R36 ;  /* 0x0000000a200a722b */ /* 0x002fe20000000024 */
[----:B------:R-:W1:Y:S04]  /*06d0*/  LDS.64 R32, [R17+0x180] ;  /* 0x0001800011207984 */ /* 0x000e680000000a00 */
[----:B------:R-:W-:Y:S03]  /*06e0*/  LDS.64 R36, [R17+0x500] ;  /* 0x0005000011247984 */ /* 0x000fe60000000a00 */
        /* <DEDUP_REMOVED lines=70> */
[----:B------:R-:W-:Y:S01]  /*0b50*/  IMAD.WIDE R36, R27, 0x8, R30 ;  /* 0x000000081b247825 */ /* 0x000fe200078e021e */
[----:B------:R-:W1:Y:S04]  /*0b60*/  LDS.64 R32, [R17+0x680] ;  /* 0x0006800011207984 */ /* 0x000e680000000a00 */
[----:B------:R-:W-:Y:S04]  /*0b70*/  LDS.64 R34, [R17+0x700] ;  /* 0x0007000011227984 */ /* 0x000fe80000000a00 */
[----:B------:R-:W-:Y:S01]  /*0b80*/  LDS.64 R30, [R17+0x780] ;  /* 0x00078000111e7984 */ /* 0x000fe20000000a00 */
[----:B0-----:R-:W-:-:S03]  /*0b90*/  DFMA R12, R12, R8, R10 ;  /* 0x000000080c0c722b */ /* 0x001fc6000000000a */
[----:B------:R-:W0:Y:S01]  /*0ba0*/  LDS.128 R8, [R19+0x70] ;  /* 0x0000700013087984 */ /* 0x000e220000000c00 */
[----:B------:R-:W-:Y:S06]  /*0bb0*/  BAR.SYNC.DEFER_BLOCKING 0x0 ;  /* 0x0000000000007b1d */ /* 0x000fec0000010000 */
[----:B------:R-:W2:Y:S04]  /*0bc0*/  LDG.E.64 R28, desc[UR10][R28.64+0x180] ;  /* 0x0001800a1c1c7981 */ /* 0x000ea8000c1e1b00 */
[----:B------:R-:W3:Y:S01]  /*0bd0*/  LDG.E.64 R36, desc[UR10][R36.64] ;  /* 0x0000000a24247981 */ /* 0x000ee2000c1e1b00 */
[----:B------:R-:W-:-:S04]  /*0be0*/  UIADD3 UR7, UPT, UPT, UR7, 0x4, URZ ;  /* 0x0000000407077890 */ /* 0x000fc8000fffe0ff */
[----:B------:R-:W-:Y:S01]  /*0bf0*/  UISETP.NE.AND UP1, UPT, UR7, URZ, UPT ;  /* 0x000000ff0700728c */ /* 0x000fe2000bf25270 */
[----:B------:R-:W-:Y:S01]  /*0c00*/  VIADD R20, R20, 0x40 ;  /* 0x0000004014147836 */ /* 0x000fe20000000000 */
[C---:B------:R-:W-:Y:S02]  /*0c10*/  LEA R27, R16.reuse, R27, 0x6 ;  /* 0x0000001b101b7211 */ /* 0x040fe400078e30ff */
[C---:B------:R-:W-:Y:S02]  /*0c20*/  LEA R25, R16.reuse, R25, 0x6 ;  /* 0x0000001910197211 */ /* 0x040fe400078e30ff */
[C---:B------:R-:W-:Y:S02]  /*0c30*/  LEA R23, R16.reuse, R23, 0x6 ;  /* 0x0000001710177211 */ /* 0x040fe400078e30ff */
[----:B------:R-:W-:Y:S01]  /*0c40*/  LEA R21, R16, R21, 0x6 ;  /* 0x0000001510157211 */ /* 0x000fe200078e30ff */
[----:B--2---:R1:W-:Y:S04]  /*0c50*/  STS.64 [R18], R28 ;  /* 0x0000001c12007388 */ /* 0x0043e80000000a00 */
[----:B---3--:R-:W-:Y:S01]  /*0c60*/  STS.64 [R7], R36 ;  /* 0x0000002407007388 */ /* 0x008fe20000000a00 */
[----:B------:R-:W-:Y:S06]  /*0c70*/  BAR.SYNC.DEFER_BLOCKING 0x0 ;  /* 0x0000000000007b1d */ /* 0x000fec0000010000 */
[----:B-1----:R-:W-:-:S08]  /*0c80*/  DFMA R28, R32, R14, R12 ;  /* 0x0000000e201c722b */ /* 0x002fd0000000000c */
[----:B0-----:R-:W-:Y:S01]  /*0c90*/  DFMA R8, R8, R34, R28 ;  /* 0x000000220808722b */ /* 0x001fe2000000001c */
[----:B------:R-:W-:Y:S04]  /*0ca0*/  LDS.64 R32, [R17] ;  /* 0x0000000011207984 */ /* 0x000fe80000000a00 */
[----:B------:R-:W0:Y:S04]  /*0cb0*/  LDS.128 R12, [R19] ;  /* 0x00000000130c7984 */ /* 0x000e280000000c00 */
[----:B------:R-:W1:Y:S01]  /*0cc0*/  LDS.64 R34, [R17+0x80] ;  /* 0x0000800011227984 */ /* 0x000e620000000a00 */
[----:B------:R-:W-:-:S03]  /*0cd0*/  DFMA R28, R30, R10, R8 ;  /* 0x0000000a1e1c722b */ /* 0x000fc60000000008 */
[----:B------:R-:W-:Y:S04]  /*0ce0*/  LDS.64 R30, [R17+0x100] ;  /* 0x00010000111e7984 */ /* 0x000fe80000000a00 */
[----:B------:R-:W2:Y:S04]  /*0cf0*/  LDS.128 R8, [R19+0x10] ;  /* 0x0000100013087984 */ /* 0x000ea80000000c00 */
[----:B------:R-:W3:Y:S01]  /*0d00*/  LDS.64 R36, [R17+0x180] ;  /* 0x0001800011247984 */ /* 0x000ee20000000a00 */
[----:B0-----:R-:W-:-:S03]  /*0d10*/  DFMA R12, R12, R32, R28 ;  /* 0x000000200c0c722b */ /* 0x001fc6000000001c */
[----:B------:R-:W-:Y:S04]  /*0d20*/  LDS.64 R28, [R17+0x200] ;  /* 0x00020000111c7984 */ /* 0x000fe80000000a00 */
[----:B------:R-:W-:Y:S01]  /*0d30*/  LDS.64 R32, [R17+0x280] ;  /* 0x0002800011207984 */ /* 0x000fe20000000a00 */
[----:B-1----:R-:W-:-:S03]  /*0d40*/  DFMA R34, R34, R14, R12 ;  /* 0x0000000e2222722b */ /* 0x002fc6000000000c */
[----:B------:R-:W0:Y:S05]  /*0d50*/  LDS.128 R12, [R19+0x20] ;  /* 0x00002000130c7984 */ /* 0x000e2a0000000c00 */
[----:B--2---:R-:W-:Y:S01]  /*0d60*/  DFMA R8, R8, R30, R34 ;  /* 0x0000001e0808722b */ /* 0x004fe20000000022 */
[----:B------:R-:W-:Y:S04]  /*0d70*/  LDS.64 R30, [R17+0x300] ;  /* 0x00030000111e7984 */ /* 0x000fe80000000a00 */
[----:B------:R-:W-:Y:S03]  /*0d80*/  LDS.64 R34, [R17+0x380] ;  /* 0x0003800011227984 */ /* 0x000fe60000000a00 */
[----:B---3--:R-:W-:-:S02]  /*0d90*/  DFMA R36, R36, R10, R8 ;  /* 0x0000000a2424722b */ /* 0x008fc40000000008 */
[----:B------:R-:W1:Y:S06]  /*0da0*/  LDS.128 R8, [R19+0x30] ;  /* 0x0000300013087984 */ /* 0x000e6c0000000c00 */
[----:B0-----:R-:W-:Y:S01]  /*0db0*/  DFMA R12, R12, R28, R36 ;  /* 0x0000001c0c0c722b */ /* 0x001fe20000000024 */
[----:B------:R-:W-:Y:S04]  /*0dc0*/  LDS.64 R28, [R17+0x400] ;  /* 0x00040000111c7984 */ /* 0x000fe80000000a00 */
[----:B------:R-:W-:Y:S03]  /*0dd0*/  LDS.64 R36, [R17+0x580] ;  /* 0x0005800011247984 */ /* 0x000fe60000000a00 */
[----:B------:R-:W-:-:S02]  /*0de0*/  DFMA R32, R32, R14, R12 ;  /* 0x0000000e2020722b */ /* 0x000fc4000000000c */
[----:B------:R-:W0:Y:S06]  /*0df0*/  LDS.128 R12, [R19+0x40] ;  /* 0x00004000130c7984 */ /* 0x000e2c0000000c00 */
[----:B-1----:R-:W-:Y:S02]  /*0e00*/  DFMA R8, R8, R30, R32 ;  /* 0x0000001e0808722b */ /* 0x002fe40000000020 */
[----:B------:R-:W1:Y:S04]  /*0e10*/  LDS.64 R32, [R17+0x480] ;  /* 0x0004800011207984 */ /* 0x000e680000000a00 */
[----:B------:R-:W-:Y:S02]  /*0e20*/  LDS.64 R30, [R17+0x500] ;  /* 0x00050000111e7984 */ /* 0x000fe40000000a00 */
[----:B------:R-:W-:-:S02]  /*0e30*/  DFMA R34, R34, R10, R8 ;  /* 0x0000000a2222722b */ /* 0x000fc40000000008 */
[----:B------:R-:W2:Y:S06]  /*0e40*/  LDS.128 R8, [R19+0x50] ;  /* 0x0000500013087984 */ /* 0x000eac0000000c00 */
[----:B0-----:R-:W-:Y:S01]  /*0e50*/  DFMA R12, R12, R28, R34 ;  /* 0x0000001c0c0c722b */ /* 0x001fe20000000022 */
[----:B------:R-:W-:Y:S04]  /*0e60*/  LDS.64 R28, [R17+0x600] ;  /* 0x00060000111c7984 */ /* 0x000fe80000000a00 */
[----:B------:R-:W-:Y:S03]  /*0e70*/  LDS.64 R34, [R17+0x700] ;  /* 0x0007000011227984 */ /* 0x000fe60000000a00 */
[----:B-1----:R-:W-:-:S02]  /*0e80*/  DFMA R32, R32, R14, R12 ;  /* 0x0000000e2020722b */ /* 0x002fc4000000000c */
[----:B------:R-:W0:Y:S06]  /*0e90*/  LDS.128 R12, [R19+0x60] ;  /* 0x00006000130c7984 */ /* 0x000e2c0000000c00 */
[----:B--2---:R-:W-:Y:S01]  /*0ea0*/  DFMA R8, R8, R30, R32 ;  /* 0x0000001e0808722b */ /* 0x004fe20000000020 */
[----:B------:R-:W1:Y:S04]  /*0eb0*/  LDS.64 R30, [R17+0x680] ;  /* 0x00068000111e7984 */ /* 0x000e680000000a00 */
[----:B------:R-:W-:Y:S03]  /*0ec0*/  LDS.64 R32, [R17+0x780] ;  /* 0x0007800011207984 */ /* 0x000fe60000000a00 */
[----:B------:R-:W-:-:S02]  /*0ed0*/  DFMA R36, R36, R10, R8 ;  /* 0x0000000a2424722b */ /* 0x000fc40000000008 */
[----:B------:R-:W2:Y:S06]  /*0ee0*/  LDS.128 R8, [R19+0x70] ;  /* 0x0000700013087984 */ /* 0x000eac0000000c00 */
[----:B0-----:R-:W-:-:S08]  /*0ef0*/  DFMA R12, R12, R28, R36 ;  /* 0x0000001c0c0c722b */ /* 0x001fd00000000024 */
[----:B-1----:R-:W-:-:S08]  /*0f00*/  DFMA R12, R30, R14, R12 ;  /* 0x0000000e1e0c722b */ /* 0x002fd0000000000c */
[----:B--2---:R-:W-:-:S08]  /*0f10*/  DFMA R8, R8, R34, R12 ;  /* 0x000000220808722b */ /* 0x004fd0000000000c */
[----:B------:R-:W-:Y:S01]  /*0f20*/  DFMA R32, R32, R10, R8 ;  /* 0x0000000a2020722b */ /* 0x000fe20000000008 */
[----:B------:R-:W-:Y:S06]  /*0f30*/  BAR.SYNC.DEFER_BLOCKING 0x0 ;  /* 0x0000000000007b1d */ /* 0x000fec0000010000 */
[----:B------:R-:W-:Y:S05]  /*0f40*/  BRA.U UP1, `(.L_x_6) ;  /* 0xfffffff101e47547 */ /* 0x000fea000b83ffff */
.L_x_5:
[----:B------:R-:W-:Y:S05]  /*0f50*/  BRA.U !UP0, `(.L_x_4) ;  /* 0x0000000908e47547 */ /* 0x000fea000b800000 */
[----:B------:R-:W-:Y:S02]  /*0f60*/  UISETP.NE.AND UP0, UPT, UR9, 0x1, UPT ;  /* 0x000000010900788c */ /* 0x000fe4000bf05270 */
[----:B------:R-:W-:-:S04]  /*0f70*/  ULOP3.LUT UR4, UR4, 0x1, URZ, 0xc0, !UPT ;  /* 0x0000000104047892 */ /* 0x000fc8000f8ec0ff */
[----:B------:R-:W-:-:S03]  /*0f80*/  UISETP.NE.U32.AND UP1, UPT, UR4, 0x1, UPT ;  /* 0x000000010400788c */ /* 0x000fc6000bf25070 */
[----:B------:R-:W-:Y:S08]  /*0f90*/  BRA.U !UP0, `(.L_x_7) ;  /* 0x0000000508cc7547 */ /* 0x000ff0000b800000 */
[----:B------:R-:W0:Y:S01]  /*0fa0*/  LDC R17, c[0x0][0x364] ;  /* 0x0000d900ff117b82 */ /* 0x000e220000000800 */
[----:B------:R-:W1:Y:S01]  /*0fb0*/  LDCU UR7, c[0x0][0x398] ;  /* 0x00007300ff0777ac */ /* 0x000e620008000800 */
[C---:B------:R-:W-:Y:S01]  /*0fc0*/  IMAD R16, R3.reuse, 0x10, R0 ;  /* 0x0000001003107824 */ /* 0x040fe200078e0200 */
[----:B------:R-:W-:-:S05]  /*0fd0*/  LEA R7, R3, R4, 0x4 ;  /* 0x0000000403077211 */ /* 0x000fca00078e20ff */
[----:B------:R-:W2:Y:S08]  /*0fe0*/  LDC.64 R24, c[0x0][0x380] ;  /* 0x0000e000ff187b82 */ /* 0x000eb00000000a00 */
[----:B------:R-:W3:Y:S01]  /*0ff0*/  LDC.64 R18, c[0x0][0x388] ;  /* 0x0000e200ff127b82 */ /* 0x000ee20000000a00 */
[----:B0-----:R-:W-:-:S04]  /*1000*/  IMAD R17, R17, UR12, R2 ;  /* 0x0000000c11117c24 */ /* 0x001fc8000f8e0202 */
[----:B-1----:R-:W-:Y:S02]  /*1010*/  IMAD R9, R16, UR7, R17 ;  /* 0x0000000710097c24 */ /* 0x002fe4000f8e0211 */
[----:B--2---:R-:W-:-:S05]  /*1020*/  IMAD.WIDE R24, R7, 0x8, R24 ;  /* 0x0000000807187825 */ /* 0x004fca00078e0218 */
[----:B------:R-:W2:Y:S01]  /*1030*/  LDG.E.64 R36, desc[UR10][R24.64] ;  /* 0x0000000a18247981 */ /* 0x000ea2000c1e1b00 */
[----:B---3--:R-:W-:-:S06]  /*1040*/  IMAD.WIDE R8, R9, 0x8, R18 ;  /* 0x0000000809087825 */ /* 0x008fcc00078e0212 */
[----:B------:R-:W3:Y:S01]  /*1050*/  LDG.E.64 R8, desc[UR10][R8.64] ;  /* 0x0000000a08087981 */ /* 0x000ee2000c1e1b00 */
[----:B------:R-:W0:Y:S01]  /*1060*/  S2UR UR5, SR_CgaCtaId ;  /* 0x00000000000579c3 */ /* 0x000e220000008800 */
[----:B------:R-:W-:Y:S02]  /*1070*/  UMOV UR4, 0x400 ;  /* 0x0000040000047882 */ /* 0x000fe40000000000 */
[----:B------:R-:W-:Y:S02]  /*1080*/  UIADD3 UR6, UPT, UPT, UR4, 0x800, URZ ;  /* 0x0000080004067890 */ /* 0x000fe4000fffe0ff */
[----:B0-----:R-:W-:Y:S02]  /*1090*/  ULEA UR4, UR5, UR4, 0x18 ;  /* 0x0000000405047291 */ /* 0x001fe4000f8ec0ff */
[----:B------:R-:W-:-:S04]  /*10a0*/  ULEA UR6, UR5, UR6, 0x18 ;  /* 0x0000000605067291 */ /* 0x000fc8000f8ec0ff */
[----:B------:R-:W-:Y:S02]  /*10b0*/  LEA R21, R0, UR4, 0x7 ;  /* 0x0000000400157c11 */ /* 0x000fe4000f8e38ff */
[C---:B------:R-:W-:Y:S02]  /*10c0*/  LEA R7, R2.reuse, UR6, 0x3 ;  /* 0x0000000602077c11 */ /* 0x040fe4000f8e18ff */
[----:B------:R-:W-:Y:S02]  /*10d0*/  LEA R22, R2, R21, 0x3 ;  /* 0x0000001502167211 */ /* 0x000fe400078e18ff */
[----:B------:R-:W-:Y:S02]  /*10e0*/  LEA R20, R0, R7, 0x7 ;  /* 0x0000000700147211 */ /* 0x000fe400078e38ff */
[----:B------:R-:W-:Y:S01]  /*10f0*/  IADD3 R16, PT, PT, R16, 0x10, RZ ;  /* 0x0000001010107810 */ /* 0x000fe20007ffe0ff */
[----:B--2---:R-:W-:Y:S04]  /*1100*/  STS.64 [R22], R36 ;  /* 0x0000002416007388 */ /* 0x004fe80000000a00 */
[----:B---3--:R-:W-:Y:S01]  /*1110*/  STS.64 [R20], R8 ;  /* 0x0000000814007388 */ /* 0x008fe20000000a00 */
[----:B------:R-:W-:Y:S06]  /*1120*/  BAR.SYNC.DEFER_BLOCKING 0x0 ;  /* 0x0000000000007b1d */ /* 0x000fec0000010000 */
[----:B------:R-:W-:Y:S04]  /*1130*/  LDS.64 R34, [R7] ;  /* 0x0000000007227984 */ /* 0x000fe80000000a00 */
[----:B------:R-:W0:Y:S04]  /*1140*/  LDS.128 R8, [R21] ;  /* 0x0000000015087984 */ /* 0x000e280000000c00 */
[----:B------:R-:W1:Y:S04]  /*1150*/  LDS.64 R30, [R7+0x80] ;  /* 0x00008000071e7984 */ /* 0x000e680000000a00 */
[----:B------:R-:W-:Y:S04]  /*1160*/  LDS.64 R28, [R7+0x100] ;  /* 0x00010000071c7984 */ /* 0x000fe80000000a00 */
[----:B------:R-:W2:Y:S04]  /*1170*/  LDS.128 R12, [R21+0x10] ;  /* 0x00001000150c7984 */ /* 0x000ea80000000c00 */
[----:B------:R-:W3:Y:S04]  /*1180*/  LDS.64 R26, [R7+0x180] ;  /* 0x00018000071a7984 */ /* 0x000ee80000000a00 */
[----:B------:R-:W-:Y:S01]  /*1190*/  LDS.64 R36, [R7+0x580] ;  /* 0x0005800007247984 */ /* 0x000fe20000000a00 */
[----:B0-----:R-:W-:-:S08]  /*11a0*/  DFMA R32, R8, R34, R32 ;  /* 0x000000220820722b */ /* 0x001fd00000000020 */
[----:B-1----:R-:W-:Y:S01]  /*11b0*/  DFMA R32, R30, R10, R32 ;  /* 0x0000000a1e20722b */ /* 0x002fe20000000020 */
[----:B------:R-:W-:Y:S04]  /*11c0*/  LDS.64 R30, [R7+0x200] ;  /* 0x00020000071e7984 */ /* 0x000fe80000000a00 */
[----:B------:R-:W0:Y:S03]  /*11d0*/  LDS.128 R8, [R21+0x20] ;  /* 0x0000200015087984 */ /* 0x000e260000000c00 */
[----:B--2---:R-:W-:Y:S02]  /*11e0*/  DFMA R12, R12, R28, R32 ;  /* 0x0000001c0c0c722b */ /* 0x004fe40000000020 */
[----:B------:R-:W1:Y:S04]  /*11f0*/  LDS.64 R32, [R7+0x280] ;  /* 0x0002800007207984 */ /* 0x000e680000000a00 */
[----:B------:R-:W-:Y:S02]  /*1200*/  LDS.64 R28, [R7+0x300] ;  /* 0x00030000071c7984 */ /* 0x000fe40000000a00 */
[----:B---3--:R-:W-:-:S02]  /*1210*/  DFMA R34, R26, R14, R12 ;  /* 0x0000000e1a22722b */ /* 0x008fc4000000000c */
[----:B------:R-:W2:Y:S04]  /*1220*/  LDS.128 R12, [R21+0x30] ;  /* 0x00003000150c7984 */ /* 0x000ea80000000c00 */
[----:B------:R-:W3:Y:S02]  /*1230*/  LDS.64 R26, [R7+0x380] ;  /* 0x00038000071a7984 */ /* 0x000ee40000000a00 */
[----:B0-----:R-:W-:Y:S02]  /*1240*/  DFMA R8, R8, R30, R34 ;  /* 0x0000001e0808722b */ /* 0x001fe40000000022 */
[----:B------:R-:W-:Y:S04]  /*1250*/  LDS.64 R30, [R7+0x400] ;  /* 0x00040000071e7984 */ /* 0x000fe80000000a00 */
[----:B------:R-:W-:Y:S02]  /*1260*/  LDS.64 R34, [R7+0x600] ;  /* 0x0006000007227984 */ /* 0x000fe40000000a00 */
[----:B-1----:R-:W-:-:S02]  /*1270*/  DFMA R32, R32, R10, R8 ;  /* 0x0000000a2020722b */ /* 0x002fc40000000008 */
[----:B------:R-:W0:Y:S06]  /*1280*/  LDS.128 R8, [R21+0x40] ;  /* 0x0000400015087984 */ /* 0x000e2c0000000c00 */
[----:B--2---:R-:W-:Y:S01]  /*1290*/  DFMA R32, R12, R28, R32 ;  /* 0x0000001c0c20722b */ /* 0x004fe20000000020 */
[----:B------:R-:W1:Y:S07]  /*12a0*/  LDS.64 R28, [R7+0x480] ;  /* 0x00048000071c7984 */ /* 0x000e6e0000000a00 */
[----:B---3--:R-:W-:Y:S01]  /*12b0*/  DFMA R32, R26, R14, R32 ;  /* 0x0000000e1a20722b */ /* 0x008fe20000000020 */
[----:B------:R-:W-:Y:S04]  /*12c0*/  LDS.64 R26, [R7+0x500] ;  /* 0x00050000071a7984 */ /* 0x000fe80000000a00 */
[----:B------:R-:W2:Y:S03]  /*12d0*/  LDS.128 R12, [R21+0x50] ;  /* 0x00005000150c7984 */ /* 0x000ea60000000c00 */
[----:B0-----:R-:W-:Y:S01]  /*12e0*/  DFMA R8, R8, R30, R32 ;  /* 0x0000001e0808722b */ /* 0x001fe20000000020 */
[----:B------:R-:W-:Y:S07]  /*12f0*/  LDS.64 R30, [R7+0x680] ;  /* 0x00068000071e7984 */ /* 0x000fee0000000a00 */
[----:B-1----:R-:W-:Y:S01]  /*1300*/  DFMA R8, R28, R10, R8 ;  /* 0x0000000a1c08722b */ /* 0x002fe20000000008 */
[----:B------:R-:W-:Y:S07]  /*1310*/  LDS.64 R28, [R7+0x700] ;  /* 0x00070000071c7984 */ /* 0x000fee0000000a00 */
[----:B--2---:R-:W-:Y:S01]  /*1320*/  DFMA R12, R12, R26, R8 ;  /* 0x0000001a0c0c722b */ /* 0x004fe20000000008 */
[----:B------:R-:W-:Y:S01]  /*1330*/  IMAD R9, R16, UR7, R17 ;  /* 0x0000000710097c24 */ /* 0x000fe2000f8e0211 */
[----:B------:R-:W-:Y:S03]  /*1340*/  LDS.64 R26, [R7+0x780] ;  /* 0x00078000071a7984 */ /* 0x000fe60000000a00 */
[----:B------:R-:W-:-:S03]  /*1350*/  IMAD.WIDE R8, R9, 0x8, R18 ;  /* 0x0000000809087825 */ /* 0x000fc600078e0212 */
[----:B------:R-:W-:Y:S01]  /*1360*/  DFMA R36, R36, R14, R12 ;  /* 0x0000000e2424722b */ /* 0x000fe2000000000c */
[----:B------:R-:W0:Y:S04]  /*1370*/  LDS.128 R16, [R21+0x60] ;  /* 0x0000600015107984 */ /* 0x000e280000000c00 */
[----:B------:R-:W1:Y:S01]  /*1380*/  LDS.128 R12, [R21+0x70] ;  /* 0x00007000150c7984 */ /* 0x000e620000000c00 */
[----:B------:R-:W-:Y:S06]  /*1390*/  BAR.SYNC.DEFER_BLOCKING 0x0 ;  /* 0x0000000000007b1d */ /* 0x000fec0000010000 */
[----:B------:R-:W2:Y:S04]  /*13a0*/  LDG.E.64 R24, desc[UR10][R24.64+0x80] ;  /* 0x0000800a18187981 */ /* 0x000ea8000c1e1b00 */
[----:B------:R-:W3:Y:S01]  /*13b0*/  LDG.E.64 R8, desc[UR10][R8.64] ;  /* 0x0000000a08087981 */ /* 0x000ee2000c1e1b00 */
[----:B0-----:R-:W-:-:S08]  /*13c0*/  DFMA R36, R16, R34, R36 ;  /* 0x000000221024722b */ /* 0x001fd00000000024 */
[----:B------:R-:W-:-:S08]  /*13d0*/  DFMA R36, R30, R18, R36 ;  /* 0x000000121e24722b */ /* 0x000fd00000000024 */
[----:B-1----:R-:W-:-:S08]  /*13e0*/  DFMA R12, R12, R28, R36 ;  /* 0x0000001c0c0c722b */ /* 0x002fd00000000024 */
[----:B------:R-:W-:Y:S01]  /*13f0*/  DFMA R26, R26, R14, R12 ;  /* 0x0000000e1a1a722b */ /* 0x000fe2000000000c */
[----:B------:R-:W-:Y:S01]  /*1400*/  VIADD R3, R3, 0x2 ;  /* 0x0000000203037836 */ /* 0x000fe20000000000 */
        /* <DEDUP_REMOVED lines=10> */
[----:B------:R-:W4:Y:S04]  /*14b0*/  LDS.128 R12, [R21+0x20] ;  /* 0x00002000150c7984 */ /* 0x000f280000000c00 */
[----:B------:R-:W5:Y:S01]  /*14c0*/  LDS.64 R28, [R7+0x280] ;  /* 0x00028000071c7984 */ /* 0x000f620000000a00 */
[----:B0-----:R-:W-:-:S03]  /*14d0*/  DFMA R8, R8, R32, R26 ;  /* 0x000000200808722b */ /* 0x001fc6000000001a */
[----:B------:R-:W-:Y:S05]  /*14e0*/  LDS.64 R26, [R7+0x300] ;  /* 0x00030000071a7984 */ /* 0x000fea0000000a00 */
[----:B-1----:R-:W-:Y:S02]  /*14f0*/  DFMA R34, R34, R10, R8 ;  /* 0x0000000a2222722b */ /* 0x002fe40000000008 */
[----:B------:R-:W0:Y:S06]  /*1500*/  LDS.128 R8, [R21+0x30] ;  /* 0x0000300015087984 */ /* 0x000e2c0000000c00 */
[----:B--2---:R-:W-:Y:S01]  /*1510*/  DFMA R16, R16, R30, R34 ;  /* 0x0000001e1010722b */ /* 0x004fe20000000022 */
[----:B------:R-:W1:Y:S07]  /*1520*/  LDS.64 R30, [R7+0x380] ;  /* 0x00038000071e7984 */ /* 0x000e6e0000000a00 */
[----:B---3--:R-:W-:Y:S01]  /*1530*/  DFMA R32, R24, R18, R16 ;  /* 0x000000121820722b */ /* 0x008fe20000000010 */
[----:B------:R-:W-:Y:S04]  /*1540*/  LDS.64 R24, [R7+0x400] ;  /* 0x0004000007187984 */ /* 0x000fe80000000a00 */
[----:B------:R-:W2:Y:S03]  /*1550*/  LDS.128 R16, [R21+0x40] ;  /* 0x0000400015107984 */ /* 0x000ea60000000c00 */
[----:B----4-:R-:W-:-:S02]  /*1560*/  DFMA R12, R12, R22, R32 ;  /* 0x000000160c0c722b */ /* 0x010fc40000000020 */
[----:B------:R-:W3:Y:S04]  /*1570*/  LDS.64 R32, [R7+0x480] ;  /* 0x0004800007207984 */ /* 0x000ee80000000a00 */
[----:B------:R-:W-:Y:S02]  /*1580*/  LDS.64 R22, [R7+0x500] ;  /* 0x0005000007167984 */ /* 0x000fe40000000a00 */
[----:B-----5:R-:W-:Y:S02]  /*1590*/  DFMA R28, R28, R14, R12 ;  /* 0x0000000e1c1c722b */ /* 0x020fe4000000000c */
[----:B------:R-:W4:Y:S06]  /*15a0*/  LDS.128 R12, [R21+0x50] ;  /* 0x00005000150c7984 */ /* 0x000f2c0000000c00 */
[----:B0-----:R-:W-:Y:S01]  /*15b0*/  DFMA R8, R8, R26, R28 ;  /* 0x0000001a0808722b */ /* 0x001fe2000000001c */
[----:B------:R-:W0:Y:S04]  /*15c0*/  LDS.64 R26, [R7+0x580] ;  /* 0x00058000071a7984 */ /* 0x000e280000000a00 */
[----:B------:R-:W-:Y:S03]  /*15d0*/  LDS.64 R28, [R7+0x600] ;  /* 0x00060000071c7984 */ /* 0x000fe60000000a00 */
[----:B-1----:R-:W-:-:S02]  /*15e0*/  DFMA R30, R30, R10, R8 ;  /* 0x0000000a1e1e722b */ /* 0x002fc40000000008 */
[----:B------:R-:W1:Y:S06]  /*15f0*/  LDS.128 R8, [R21+0x60] ;  /* 0x0000600015087984 */ /* 0x000e6c0000000c00 */
[----:B--2---:R-:W-:Y:S01]  /*1600*/  DFMA R16, R16, R24, R30 ;  /* 0x000000181010722b */ /* 0x004fe2000000001e */
[----:B------:R-:W2:Y:S04]  /*1610*/  LDS.64 R24, [R7+0x680] ;  /* 0x0006800007187984 */ /* 0x000ea80000000a00 */
[----:B------:R-:W-:Y:S03]  /*1620*/  LDS.64 R30, [R7+0x700] ;  /* 0x00070000071e7984 */ /* 0x000fe60000000a00 */
[----:B---3--:R-:W-:-:S02]  /*1630*/  DFMA R32, R32, R18, R16 ;  /* 0x000000122020722b */ /* 0x008fc40000000010 */
[----:B------:R-:W3:Y:S06]  /*1640*/  LDS.128 R16, [R21+0x70] ;  /* 0x0000700015107984 */ /* 0x000eec0000000c00 */
[----:B----4-:R-:W-:Y:S02]  /*1650*/  DFMA R12, R12, R22, R32 ;  /* 0x000000160c0c722b */ /* 0x010fe40000000020 */
[----:B------:R-:W4:Y:S06]  /*1660*/  LDS.64 R32, [R7+0x780] ;  /* 0x0007800007207984 */ /* 0x000f2c0000000a00 */
[----:B0-----:R-:W-:-:S08]  /*1670*/  DFMA R12, R26, R14, R12 ;  /* 0x0000000e1a0c722b */ /* 0x001fd0000000000c */
[----:B-1----:R-:W-:-:S08]  /*1680*/  DFMA R8, R8, R28, R12 ;  /* 0x0000001c0808722b */ /* 0x002fd0000000000c */
[----:B--2---:R-:W-:-:S08]  /*1690*/  DFMA R8, R24, R10, R8 ;  /* 0x0000000a1808722b */ /* 0x004fd00000000008 */
[----:B---3--:R-:W-:-:S08]  /*16a0*/  DFMA R8, R16, R30, R8 ;  /* 0x0000001e1008722b */ /* 0x008fd00000000008 */
[----:B----4-:R-:W-:Y:S01]  /*16b0*/  DFMA R32, R32, R18, R8 ;  /* 0x000000122020722b */ /* 0x010fe20000000008 */
[----:B------:R-:W-:Y:S10]  /*16c0*/  BAR.SYNC.DEFER_BLOCKING 0x0 ;  /* 0x0000000000007b1d */ /* 0x000ff40000010000 */
.L_x_7:
[----:B------:R-:W-:Y:S05]  /*16d0*/  BRA.U UP1, `(.L_x_4) ;  /* 0x0000000501047547 */ /* 0x000fea000b800000 */
[----:B------:R-:W0:Y:S01]  /*16e0*/  LDC R13, c[0x0][0x364] ;  /* 0x0000d900ff0d7b82 */ /* 0x000e220000000800 */
[----:B------:R-:W1:Y:S01]  /*16f0*/  LDCU UR4, c[0x0][0x398] ;  /* 0x00007300ff0477ac */ /* 0x000e620008000800 */
[C---:B------:R-:W-:Y:S02]  /*1700*/  LEA R7, R3.reuse, R0, 0x4 ;  /* 0x0000000003077211 */ /* 0x040fe400078e20ff */
[----:B------:R-:W-:-:S04]  /*1710*/  LEA R3, R3, R4, 0x4 ;  /* 0x0000000403037211 */ /* 0x000fc800078e20ff */
[----:B------:R-:W2:Y:S08]  /*1720*/  LDC.64 R8, c[0x0][0x380] ;  /* 0x0000e000ff087b82 */ /* 0x000eb00000000a00 */
[----:B------:R-:W3:Y:S01]  /*1730*/  LDC.64 R10, c[0x0][0x388] ;  /* 0x0000e200ff0a7b82 */ /* 0x000ee20000000a00 */
[----:B0-----:R-:W-:-:S04]  /*1740*/  IMAD R12, R13, UR12, R2 ;  /* 0x0000000c0d0c7c24 */ /* 0x001fc8000f8e0202 */
[----:B-1----:R-:W-:Y:S02]  /*1750*/  IMAD R7, R7, UR4, R12 ;  /* 0x0000000407077c24 */ /* 0x002fe4000f8e020c */
[----:B--2---:R-:W-:-:S05]  /*1760*/  IMAD.WIDE R8, R3, 0x8, R8 ;  /* 0x0000000803087825 */ /* 0x004fca00078e0208 */
[----:B------:R-:W2:Y:S01]  /*1770*/  LDG.E.64 R22, desc[UR10][R8.64] ;  /* 0x0000000a08167981 */ /* 0x000ea2000c1e1b00 */
[----:B---3--:R-:W-:-:S05]  /*1780*/  IMAD.WIDE R10, R7, 0x8, R10 ;  /* 0x00000008070a7825 */ /* 0x008fca00078e020a */
        /* <DEDUP_REMOVED lines=9> */
[----:B------:R-:W-:-:S03]  /*1820*/  LEA R0, R0, R3, 0x7 ;  /* 0x0000000300007211 */ /* 0x000fc600078e38ff */
        /* <DEDUP_REMOVED lines=11> */
[----:B------:R-:W5:Y:S04]  /*18e0*/  LDS.64 R28, [R3+0x280] ;  /* 0x00028000031c7984 */ /* 0x000f680000000a00 */
[----:B------:R-:W-:Y:S01]  /*18f0*/  LDS.64 R22, [R3+0x300] ;  /* 0x0003000003167984 */ /* 0x000fe20000000a00 */
        /* <DEDUP_REMOVED lines=9> */
[----:B----4-:R-:W-:Y:S01]  /*1990*/  DFMA R8, R8, R20, R30 ;  /* 0x000000140808722b */ /* 0x010fe2000000001e */
[----:B------:R-:W3:Y:S07]  /*19a0*/  LDS.64 R20, [R3+0x480] ;  /* 0x0004800003147984 */ /* 0x000eee0000000a00 */
[----:B-----5:R-:W-:Y:S01]  /*19b0*/  DFMA R30, R28, R10, R8 ;  /* 0x0000000a1c1e722b */ /* 0x020fe20000000008 */
[----:B------:R-:W-:Y:S04]  /*19c0*/  LDS.64 R28, [R3+0x500] ;  /* 0x00050000031c7984 */ /* 0x000fe80000000a00 */
[----:B------:R-:W4:Y:S03]  /*19d0*/  LDS.128 R8, [R7+0x50] ;  /* 0x0000500007087984 */ /* 0x000f260000000c00 */
[----:B0-----:R-:W-:Y:S01]  /*19e0*/  DFMA R16, R16, R22, R30 ;  /* 0x000000161010722b */ /* 0x001fe2000000001e */
[----:B------:R-:W0:Y:S07]  /*19f0*/  LDS.64 R22, [R3+0x580] ;  /* 0x0005800003167984 */ /* 0x000e2e0000000a00 */
[----:B-1----:R-:W-:Y:S01]  /*1a00*/  DFMA R30, R26, R18, R16 ;  /* 0x000000121a1e722b */ /* 0x002fe20000000010 */
[----:B------:R-:W-:Y:S04]  /*1a10*/  LDS.64 R26, [R3+0x600] ;  /* 0x00060000031a7984 */ /* 0x000fe80000000a00 */
[----:B------:R-:W1:Y:S03]  /*1a20*/  LDS.128 R16, [R7+0x60] ;  /* 0x0000600007107984 */ /* 0x000e660000000c00 */
[----:B--2---:R-:W-:Y:S01]  /*1a30*/  DFMA R12, R12, R24, R30 ;  /* 0x000000180c0c722b */ /* 0x004fe2000000001e */
[----:B------:R-:W2:Y:S07]  /*1a40*/  LDS.64 R24, [R3+0x680] ;  /* 0x0006800003187984 */ /* 0x000eae0000000a00 */
[----:B---3--:R-:W-:Y:S01]  /*1a50*/  DFMA R30, R20, R14, R12 ;  /* 0x0000000e141e722b */ /* 0x008fe2000000000c */
[----:B------:R-:W-:Y:S04]  /*1a60*/  LDS.64 R20, [R3+0x700] ;  /* 0x0007000003147984 */ /* 0x000fe80000000a00 */
[----:B------:R-:W3:Y:S03]  /*1a70*/  LDS.128 R12, [R7+0x70] ;  /* 0x00007000070c7984 */ /* 0x000ee60000000c00 */
[----:B----4-:R-:W-:-:S08]  /*1a80*/  DFMA R8, R8, R28, R30 ;  /* 0x0000001c0808722b */ /* 0x010fd0000000001e */
[----:B0-----:R-:W-:-:S08]  /*1a90*/  DFMA R8, R22, R10, R8 ;  /* 0x0000000a1608722b */ /* 0x001fd00000000008 */
[----:B-1----:R-:W-:-:S08]  /*1aa0*/  DFMA R8, R16, R26, R8 ;  /* 0x0000001a1008722b */ /* 0x002fd00000000008 */
[----:B--2---:R-:W-:-:S08]  /*1ab0*/  DFMA R8, R24, R18, R8 ;  /* 0x000000121808722b */ /* 0x004fd00000000008 */
[----:B---3--:R-:W-:-:S08]  /*1ac0*/  DFMA R8, R12, R20, R8 ;  /* 0x000000140c08722b */ /* 0x008fd00000000008 */
[----:B------:R-:W-:Y:S01]  /*1ad0*/  DFMA R32, R32, R14, R8 ;  /* 0x0000000e2020722b */ /* 0x000fe20000000008 */
[----:B------:R-:W-:Y:S10]  /*1ae0*/  BAR.SYNC.DEFER_BLOCKING 0x0 ;  /* 0x0000000000007b1d */ /* 0x000ff40000010000 */
.L_x_4:
[----:B------:R-:W0:Y:S01]  /*1af0*/  LDC.64 R2, c[0x0][0x390] ;  /* 0x0000e400ff027b82 */ /* 0x000e220000000a00 */
[----:B------:R-:W1:Y:S02]  /*1b00*/  LDCU UR4, c[0x0][0x398] ;  /* 0x00007300ff0477ac */ /* 0x000e640008000800 */
[----:B-1----:R-:W-:-:S04]  /*1b10*/  IMAD R5, R6, UR4, R5 ;  /* 0x0000000406057c24 */ /* 0x002fc8000f8e0205 */
[----:B0-----:R-:W-:-:S05]  /*1b20*/  IMAD.WIDE R2, R5, 0x8, R2 ;  /* 0x0000000805027825 */ /* 0x001fca00078e0202 */
[----:B------:R-:W-:Y:S01]  /*1b30*/  STG.E.64 desc[UR10][R2.64], R32 ;  /* 0x0000002002007986 */ /* 0x000fe2000c101b0a */
[----:B------:R-:W-:Y:S05]  /*1b40*/  EXIT ;  /* 0x000000000000794d */ /* 0x000fea0003800000 */
.L_x_8:
        /* <DEDUP_REMOVED lines=11> */
.L_x_15:


//--------------------- .text._Z14MatrixMultiplyPdS_S_ii --------------------------
	.section	.text._Z14MatrixMultiplyPdS_S_ii,"ax",@progbits
	.align	128
        .global         _Z14MatrixMultiplyPdS_S_ii
        .type           _Z14MatrixMultiplyPdS_S_ii,@function
        .size           _Z14MatrixMultiplyPdS_S_ii,(.L_x_16 - _Z14MatrixMultiplyPdS_S_ii)
        .other          _Z14MatrixMultiplyPdS_S_ii,@"STO_CUDA_ENTRY STV_DEFAULT"
_Z14MatrixMultiplyPdS_S_ii:
.text._Z14MatrixMultiplyPdS_S_ii:
[----:B------:R-:W-:Y:S08]  /*0000*/  LDC R1, c[0x0][0x37c] ;  /* 0x0000df00ff017b82 */ /* 0x000ff00000000800 */
[----:B------:R-:W0:Y:S01]  /*0010*/  LDC R0, c[0x0][0x39c] ;  /* 0x0000e700ff007b82 */ /* 0x000e220000000800 */
[----:B------:R-:W1:Y:S01]  /*0020*/  S2R R2, SR_TID.X ;  /* 0x0000000000027919 */ /* 0x000e620000002100 */
[----:B------:R-:W2:Y:S01]  /*0030*/  LDCU.64 UR4, c[0x0][0x358] ;  /* 0x00006b00ff0477ac */ /* 0x000ea20008000a00 */
[----:B------:R-:W-:Y:S01]  /*0040*/  CS2R R12, SRZ ;  /* 0x00000000000c7805 */ /* 0x000fe2000001ff00 */
[----:B------:R-:W3:Y:S04]  /*0050*/  S2R R5, SR_TID.Y ;  /* 0x0000000000057919 */ /* 0x000ee80000002200 */
[----:B------:R-:W1:Y:S08]  /*0060*/  S2UR UR6, SR_CTAID.X ;  /* 0x00000000000679c3 */ /* 0x000e700000002500 */
[----:B------:R-:W1:Y:S08]  /*0070*/  LDC R3, c[0x0][0x360] ;  /* 0x0000d800ff037b82 */ /* 0x000e700000000800 */
[----:B------:R-:W3:Y:S01]  /*0080*/  S2UR UR7, SR_CTAID.Y ;  /* 0x00000000000779c3 */ /* 0x000ee20000002600 */
[----:B0-----:R-:W-:-:S07]  /*0090*/  ISETP.GE.AND P0, PT, R0, 0x1, PT ;  /* 0x000000010000780c */ /* 0x001fce0003f06270 */
[----:B------:R-:W3:Y:S01]  /*00a0*/  LDC R4, c[0x0][0x364] ;  /* 0x0000d900ff047b82 */ /* 0x000ee20000000800 */
[----:B-1----:R-:W-:Y:S02]  /*00b0*/  IMAD R3, R3, UR6, R2 ;  /* 0x0000000603037c24 */ /* 0x002fe4000f8e0202 */
[----:B---3--:R-:W-:-:S03]  /*00c0*/  IMAD R2, R4, UR7, R5 ;  /* 0x0000000704027c24 */ /* 0x008fc6000f8e0205 */
[----:B--2---:R-:W-:Y:S05]  /*00d0*/  @!P0 BRA `(.L_x_9) ;  /* 0x0000000400b88947 */ /* 0x004fea0003800000 */
[C---:B------:R-:W-:Y:S01]  /*00e0*/  ISETP.GE.U32.AND P1, PT, R0.reuse, 0x8, PT ;  /* 0x000000080000780c */ /* 0x040fe20003f26070 */
[----:B------:R-:W-:Y:S01]  /*00f0*/  HFMA2 R7, -RZ, RZ, 0, 0 ;  /* 0x00000000ff077431 */ /* 0x000fe200000001ff */
[----:B------:R-:W-:Y:S01]  /*0100*/  LOP3.LUT R5, R0, 0x7, RZ, 0xc0, !PT ;  /* 0x0000000700057812 */ /* 0x000fe200078ec0ff */
[----:B------:R-:W-:Y:S01]  /*0110*/  IMAD R6, R3, R0, RZ ;  /* 0x0000000003067224 */ /* 0x000fe200078e02ff */
[----:B------:R-:W-:Y:S02]  /*0120*/  CS2R R12, SRZ ;  /* 0x00000000000c7805 */ /* 0x000fe4000001ff00 */
[----:B------:R-:W-:-:S07]  /*0130*/  ISETP.NE.AND P0, PT, R5, RZ, PT ;  /* 0x000000ff0500720c */ /* 0x000fce0003f05270 */
[----:B------:R-:W-:Y:S06]  /*0140*/  @!P1 BRA `(.L_x_10) ;  /* 0x0000000000b89947 */ /* 0x000fec0003800000 */
[----:B------:R-:W-:Y:S02]  /*0150*/  LOP3.LUT R7, R0, 0x7ffffff8, RZ, 0xc0, !PT ;  /* 0x7ffffff800077812 */ /* 0x000fe400078ec0ff */
[----:B------:R-:W-:Y:S02]  /*0160*/  CS2R R12, SRZ ;  /* 0x00000000000c7805 */ /* 0x000fe4000001ff00 */
[----:B------:R-:W-:Y:S02]  /*0170*/  MOV R25, R6 ;  /* 0x0000000600197202 */ /* 0x000fe40000000f00 */
[----:B------:R-:W-:Y:S02]  /*0180*/  MOV R4, R2 ;  /* 0x0000000200047202 */ /* 0x000fe40000000f00 */
[----:B------:R-:W-:-:S07]  /*0190*/  IADD3 R24, PT, PT, -R7, RZ, RZ ;  /* 0x000000ff07187210 */ /* 0x000fce0007ffe1ff */
.L_x_11:
[----:B------:R-:W0:Y:S08]  /*01a0*/  LDC.64 R22, c[0x0][0x380] ;  /* 0x0000e000ff167b82 */ /* 0x000e300000000a00 */
[----:B------:R-:W1:Y:S08]  /*01b0*/  LDC.64 R18, c[0x0][0x388] ;  /* 0x0000e200ff127b82 */ /* 0x000e700000000a00 */
[----:B------:R-:W2:Y:S01]  /*01c0*/  LDC R27, c[0x0][0x398] ;  /* 0x0000e600ff1b7b82 */ /* 0x000ea20000000800 */
[----:B0-----:R-:W-:-:S05]  /*01d0*/  IMAD.WIDE R22, R25, 0x8, R22 ;  /* 0x0000000819167825 */ /* 0x001fca00078e0216 */
[----:B------:R-:W3:Y:S01]  /*01e0*/  LDG.E.64 R10, desc[UR4][R22.64] ;  /* 0x00000004160a7981 */ /* 0x000ee2000c1e1b00 */
[----:B-1----:R-:W-:-:S03]  /*01f0*/  IMAD.WIDE R18, R4, 0x8, R18 ;  /* 0x0000000804127825 */ /* 0x002fc600078e0212 */
[----:B------:R-:W4:Y:S04]  /*0200*/  LDG.E.64 R8, desc[UR4][R22.64+0x8] ;  /* 0x0000080416087981 */ /* 0x000f28000c1e1b00 */
[----:B------:R-:W3:Y:S01]  /*0210*/  LDG.E.64 R16, desc[UR4][R18.64] ;  /* 0x0000000412107981 */ /* 0x000ee2000c1e1b00 */
[----:B--2---:R-:W-:-:S05]  /*0220*/  IMAD.WIDE R28, R27, 0x8, R18 ;  /* 0x000000081b1c7825 */ /* 0x004fca00078e0212 */
[----:B------:R-:W4:Y:S01]  /*0230*/  LDG.E.64 R14, desc[UR4][R28.64] ;  /* 0x000000041c0e7981 */ /* 0x000f22000c1e1b00 */
[----:B------:R-:W-:Y:S01]  /*0240*/  IMAD.WIDE R20, R27, 0x8, R28 ;  /* 0x000000081b147825 */ /* 0x000fe200078e021c */
[----:B---3--:R-:W-:Y:S02]  /*0250*/  DFMA R16, R10, R16, R12 ;  /* 0x000000100a10722b */ /* 0x008fe4000000000c */
[----:B------:R-:W2:Y:S04]  /*0260*/  LDG.E.64 R12, desc[UR4][R22.64+0x10] ;  /* 0x00001004160c7981 */ /* 0x000ea8000c1e1b00 */
[----:B------:R0:W2:Y:S02]  /*0270*/  LDG.E.64 R10, desc[UR4][R20.64] ;  /* 0x00000004140a7981 */ /* 0x0000a4000c1e1b00 */
[----:B----4-:R-:W-:-:S02]  /*0280*/  DFMA R14, R8, R14, R16 ;  /* 0x0000000e080e722b */ /* 0x010fc40000000010 */
[----:B------:R-:W3:Y:S01]  /*0290*/  LDG.E.64 R8, desc[UR4][R22.64+0x18] ;  /* 0x0000180416087981 */ /* 0x000ee2000c1e1b00 */
[----:B0-----:R-:W-:-:S05]  /*02a0*/  IMAD.WIDE R20, R27, 0x8, R20 ;  /* 0x000000081b147825 */ /* 0x001fca00078e0214 */
[----:B------:R-:W3:Y:S01]  /*02b0*/  LDG.E.64 R16, desc[UR4][R20.64] ;  /* 0x0000000414107981 */ /* 0x000ee2000c1e1b00 */
[C---:B------:R-:W-:Y:S01]  /*02c0*/  IMAD.WIDE R18, R27.reuse, 0x8, R20 ;  /* 0x000000081b127825 */ /* 0x040fe200078e0214 */
[----:B--2---:R-:W-:Y:S02]  /*02d0*/  DFMA R10, R12, R10, R14 ;  /* 0x0000000a0c0a722b */ /* 0x004fe4000000000e */
[----:B------:R-:W2:Y:S04]  /*02e0*/  LDG.E.64 R20, desc[UR4][R22.64+0x38] ;  /* 0x0000380416147981 */ /* 0x000ea8000c1e1b00 */
[----:B------:R-:W4:Y:S04]  /*02f0*/  LDG.E.64 R14, desc[UR4][R22.64+0x20] ;  /* 0x00002004160e7981 */ /* 0x000f28000c1e1b00 */
[----:B------:R-:W4:Y:S01]  /*0300*/  LDG.E.64 R12, desc[UR4][R18.64] ;  /* 0x00000004120c7981 */ /* 0x000f22000c1e1b00 */
[----:B------:R-:W-:Y:S01]  /*0310*/  IMAD.WIDE R28, R27, 0x8, R18 ;  /* 0x000000081b1c7825 */ /* 0x000fe200078e0212 */
[----:B---3--:R-:W-:-:S02]  /*0320*/  DFMA R16, R8, R16, R10 ;  /* 0x000000100810722b */ /* 0x008fc4000000000a */
[----:B------:R-:W3:Y:S04]  /*0330*/  LDG.E.64 R8, desc[UR4][R22.64+0x28] ;  /* 0x0000280416087981 */ /* 0x000ee8000c1e1b00 */
[----:B------:R0:W3:Y:S02]  /*0340*/  LDG.E.64 R10, desc[UR4][R28.64] ;  /* 0x000000041c0a7981 */ /* 0x0000e4000c1e1b00 */
[----:B0-----:R-:W-:-:S04]  /*0350*/  IMAD.WIDE R28, R27, 0x8, R28 ;  /* 0x000000081b1c7825 */ /* 0x001fc800078e021c */
[----:B------:R-:W-:-:S06]  /*0360*/  IMAD.WIDE R18, R27, 0x8, R28 ;  /* 0x000000081b127825 */ /* 0x000fcc00078e021c */
[----:B------:R-:W2:Y:S01]  /*0370*/  LDG.E.64 R18, desc[UR4][R18.64] ;  /* 0x0000000412127981 */ /* 0x000ea2000c1e1b00 */
[----:B----4-:R-:W-:-:S03]  /*0380*/  DFMA R12, R14, R12, R16 ;  /* 0x0000000c0e0c722b */ /* 0x010fc60000000010 */
[----:B------:R-:W4:Y:S04]  /*0390*/  LDG.E.64 R14, desc[UR4][R22.64+0x30] ;  /* 0x00003004160e7981 */ /* 0x000f28000c1e1b00 */
[----:B------:R-:W4:Y:S01]  /*03a0*/  LDG.E.64 R16, desc[UR4][R28.64] ;  /* 0x000000041c107981 */ /* 0x000f22000c1e1b00 */
[----:B------:R-:W-:Y:S01]  /*03b0*/  IADD3 R24, PT, PT, R24, 0x8, RZ ;  /* 0x0000000818187810 */ /* 0x000fe20007ffe0ff */
[----:B---3--:R-:W-:-:S03]  /*03c0*/  DFMA R8, R8, R10, R12 ;  /* 0x0000000a0808722b */ /* 0x008fc6000000000c */
[----:B------:R-:W-:Y:S02]  /*03d0*/  ISETP.NE.AND P1, PT, R24, RZ, PT ;  /* 0x000000ff1800720c */ /* 0x000fe40003f25270 */
[----:B------:R-:W-:Y:S02]  /*03e0*/  LEA R4, R27, R4, 0x3 ;  /* 0x000000041b047211 */ /* 0x000fe400078e18ff */
[----:B------:R-:W-:Y:S01]  /*03f0*/  IADD3 R25, PT, PT, R25, 0x8, RZ ;  /* 0x0000000819197810 */ /* 0x000fe20007ffe0ff */
[----:B----4-:R-:W-:-:S08]  /*0400*/  DFMA R8, R14, R16, R8 ;  /* 0x000000100e08722b */ /* 0x010fd00000000008 */
[----:B--2---:R-:W-:Y:S01]  /*0410*/  DFMA R12, R20, R18, R8 ;  /* 0x00000012140c722b */ /* 0x004fe20000000008 */
[----:B------:R-:W-:Y:S10]  /*0420*/  @P1 BRA `(.L_x_11) ;  /* 0xfffffffc005c1947 */ /* 0x000ff4000383ffff */
.L_x_10:
[----:B------:R-:W-:Y:S05]  /*0430*/  @!P0 BRA `(.L_x_9) ;  /* 0x0000000000e08947 */ /* 0x000fea0003800000 */
[----:B------:R-:W-:Y:S02]  /*0440*/  ISETP.GE.U32.AND P0, PT, R5, 0x4, PT ;  /* 0x000000040500780c */ /* 0x000fe40003f06070 */
[----:B------:R-:W-:-:S04]  /*0450*/  LOP3.LUT R26, R0, 0x3, RZ, 0xc0, !PT ;  /* 0x00000003001a7812 */ /* 0x000fc800078ec0ff */
[----:B------:R-:W-:-:S07]  /*0460*/  ISETP.NE.AND P1, PT, R26, RZ, PT ;  /* 0x000000ff1a00720c */ /* 0x000fce0003f25270 */
[----:B------:R-:W-:Y:S06]  /*0470*/  @!P0 BRA `(.L_x_12) ;  /* 0x00000000005c8947 */ /* 0x000fec0003800000 */
[----:B------:R-:W0:Y:S01]  /*0480*/  LDC R21, c[0x0][0x398] ;  /* 0x0000e600ff157b82 */ /* 0x000e220000000800 */
[----:B------:R-:W-:-:S07]  /*0490*/  IADD3 R5, PT, PT, R6, R7, RZ ;  /* 0x0000000706057210 */ /* 0x000fce0007ffe0ff */
[----:B------:R-:W1:Y:S08]  /*04a0*/  LDC.64 R24, c[0x0][0x380] ;  /* 0x0000e000ff187b82 */ /* 0x000e700000000a00 */
[----:B------:R-:W2:Y:S01]  /*04b0*/  LDC.64 R10, c[0x0][0x388] ;  /* 0x0000e200ff0a7b82 */ /* 0x000ea20000000a00 */
[----:B0-----:R-:W-:Y:S02]  /*04c0*/  IMAD R9, R7, R21, R2 ;  /* 0x0000001507097224 */ /* 0x001fe400078e0202 */
[----:B-1----:R-:W-:-:S05]  /*04d0*/  IMAD.WIDE R24, R5, 0x8, R24 ;  /* 0x0000000805187825 */ /* 0x002fca00078e0218 */
[----:B------:R-:W3:Y:S01]  /*04e0*/  LDG.E.64 R4, desc[UR4][R24.64] ;  /* 0x0000000418047981 */ /* 0x000ee2000c1e1b00 */
[----:B--2---:R-:W-:-:S03]  /*04f0*/  IMAD.WIDE R10, R9, 0x8, R10 ;  /* 0x00000008090a7825 */ /* 0x004fc600078e020a */
[----:B------:R-:W2:Y:S04]  /*0500*/  LDG.E.64 R16, desc[UR4][R24.64+0x10] ;  /* 0x0000100418107981 */ /* 0x000ea8000c1e1b00 */
[----:B------:R-:W3:Y:S01]  /*0510*/  LDG.E.64 R8, desc[UR4][R10.64] ;  /* 0x000000040a087981 */ /* 0x000ee2000c1e1b00 */
[----:B------:R-:W-:-:S03]  /*0520*/  IMAD.WIDE R28, R21, 0x8, R10 ;  /* 0x00000008151c7825 */ /* 0x000fc600078e020a */
[----:B------:R-:W4:Y:S04]  /*0530*/  LDG.E.64 R22, desc[UR4][R24.64+0x18] ;  /* 0x0000180418167981 */ /* 0x000f28000c1e1b00 */
[----:B------:R0:W5:Y:S04]  /*0540*/  LDG.E.64 R14, desc[UR4][R28.64] ;  /* 0x000000041c0e7981 */ /* 0x000168000c1e1b00 */
[----:B------:R-:W5:Y:S01]  /*0550*/  LDG.E.64 R10, desc[UR4][R24.64+0x8] ;  /* 0x00000804180a7981 */ /* 0x000f62000c1e1b00 */
[----:B0-----:R-:W-:-:S05]  /*0560*/  IMAD.WIDE R28, R21, 0x8, R28 ;  /* 0x00000008151c7825 */ /* 0x001fca00078e021c */
[----:B------:R-:W2:Y:S01]  /*0570*/  LDG.E.64 R18, desc[UR4][R28.64] ;  /* 0x000000041c127981 */ /* 0x000ea2000c1e1b00 */
[----:B------:R-:W-:-:S06]  /*0580*/  IMAD.WIDE R20, R21, 0x8, R28 ;  /* 0x0000000815147825 */ /* 0x000fcc00078e021c */
[----:B------:R-:W4:Y:S01]  /*0590*/  LDG.E.64 R20, desc[UR4][R20.64] ;  /* 0x0000000414147981 */ /* 0x000f22000c1e1b00 */
[----:B------:R-:W-:Y:S01]  /*05a0*/  IADD3 R7, PT, PT, R7, 0x4, RZ ;  /* 0x0000000407077810 */ /* 0x000fe20007ffe0ff */
[----:B---3--:R-:W-:-:S08]  /*05b0*/  DFMA R4, R4, R8, R12 ;  /* 0x000000080404722b */ /* 0x008fd0000000000c */
[----:B-----5:R-:W-:-:S08]  /*05c0*/  DFMA R4, R10, R14, R4 ;  /* 0x0000000e0a04722b */ /* 0x020fd00000000004 */
[----:B--2---:R-:W-:-:S08]  /*05d0*/  DFMA R4, R16, R18, R4 ;  /* 0x000000121004722b */ /* 0x004fd00000000004 */
[----:B----4-:R-:W-:-:S11]  /*05e0*/  DFMA R12, R22, R20, R4 ;  /* 0x00000014160c722b */ /* 0x010fd60000000004 */
.L_x_12:
[----:B------:R-:W-:Y:S05]  /*05f0*/  @!P1 BRA `(.L_x_9) ;  /* 0x0000000000709947 */ /* 0x000fea0003800000 */
[----:B------:R-:W-:Y:S01]  /*0600*/  ISETP.NE.AND P0, PT, R26, 0x1, PT ;  /* 0x000000011a00780c */ /* 0x000fe20003f05270 */
[----:B------:R-:W0:Y:S01]  /*0610*/  LDC.64 R18, c[0x0][0x380] ;  /* 0x0000e000ff127b82 */ /* 0x000e220000000a00 */
[----:B------:R-:W-:-:S04]  /*0620*/  LOP3.LUT R0, R0, 0x1, RZ, 0xc0, !PT ;  /* 0x0000000100007812 */ /* 0x000fc800078ec0ff */
[----:B------:R-:W-:-:S03]  /*0630*/  ISETP.NE.U32.AND P1, PT, R0, 0x1, PT ;  /* 0x000000010000780c */ /* 0x000fc60003f25070 */
[----:B------:R-:W1:Y:S04]  /*0640*/  LDC.64 R4, c[0x0][0x388] ;  /* 0x0000e200ff047b82 */ /* 0x000e680000000a00 */
[----:B------:R-:W-:-:S04]  /*0650*/  @P0 IADD3 R9, PT, PT, R6, R7, RZ ;  /* 0x0000000706090210 */ /* 0x000fc80007ffe0ff */
[----:B------:R-:W2:Y:S08]  /*0660*/  @P0 LDC R17, c[0x0][0x398] ;  /* 0x0000e600ff110b82 */ /* 0x000eb00000000800 */
[----:B------:R-:W3:Y:S01]  /*0670*/  @!P1 LDC R25, c[0x0][0x398] ;  /* 0x0000e600ff199b82 */ /* 0x000ee20000000800 */
[----:B0-----:R-:W-:-:S05]  /*0680*/  @P0 IMAD.WIDE R18, R9, 0x8, R18 ;  /* 0x0000000809120825 */ /* 0x001fca00078e0212 */
[----:B------:R-:W4:Y:S02]  /*0690*/  @P0 LDG.E.64 R8, desc[UR4][R18.64] ;  /* 0x0000000412080981 */ /* 0x000f24000c1e1b00 */
[----:B------:R-:W0:Y:S08]  /*06a0*/  LDC.64 R14, c[0x0][0x380] ;  /* 0x0000e000ff0e7b82 */ /* 0x000e300000000a00 */
[----:B------:R-:W5:Y:S01]  /*06b0*/  LDC.64 R10, c[0x0][0x388] ;  /* 0x0000e200ff0a7b82 */ /* 0x000f620000000a00 */
[----:B--2---:R-:W-:-:S04]  /*06c0*/  @P0 IMAD R21, R7, R17, R2 ;  /* 0x0000001107150224 */ /* 0x004fc800078e0202 */
[----:B-1----:R-:W-:Y:S01]  /*06d0*/  @P0 IMAD.WIDE R20, R21, 0x8, R4 ;  /* 0x0000000815140825 */ /* 0x002fe200078e0204 */
[----:B------:R-:W-:-:S04]  /*06e0*/  @P0 IADD3 R7, PT, PT, R7, 0x2, RZ ;  /* 0x0000000207070810 */ /* 0x000fc80007ffe0ff */
[----:B------:R-:W4:Y:S01]  /*06f0*/  @P0 LDG.E.64 R4, desc[UR4][R20.64] ;  /* 0x0000000414040981 */ /* 0x000f22000c1e1b00 */
[----:B------:R-:W-:Y:S01]  /*0700*/  @P0 IMAD.WIDE R16, R17, 0x8, R20 ;  /* 0x0000000811100825 */ /* 0x000fe200078e0214 */
[----:B------:R-:W-:-:S03]  /*0710*/  @!P1 IADD3 R23, PT, PT, R6, R7, RZ ;  /* 0x0000000706179210 */ /* 0x000fc60007ffe0ff */
[----:B---3--:R-:W-:Y:S02]  /*0720*/  @!P1 IMAD R25, R7, R25, R2 ;  /* 0x0000001907199224 */ /* 0x008fe400078e0202 */
[----:B------:R-:W2:Y:S01]  /*0730*/  @P0 LDG.E.64 R6, desc[UR4][R18.64+0x8] ;  /* 0x0000080412060981 */ /* 0x000ea2000c1e1b00 */
[----:B0-----:R-:W-:-:S03]  /*0740*/  @!P1 IMAD.WIDE R14, R23, 0x8, R14 ;  /* 0x00000008170e9825 */ /* 0x001fc600078e020e */
[----:B------:R-:W2:Y:S01]  /*0750*/  @P0 LDG.E.64 R16, desc[UR4][R16.64] ;  /* 0x0000000410100981 */ /* 0x000ea2000c1e1b00 */
[----:B-----5:R-:W-:-:S03]  /*0760*/  @!P1 IMAD.WIDE R10, R25, 0x8, R10 ;  /* 0x00000008190a9825 */ /* 0x020fc600078e020a */
[----:B------:R-:W3:Y:S04]  /*0770*/  @!P1 LDG.E.64 R14, desc[UR4][R14.64] ;  /* 0x000000040e0e9981 */ /* 0x000ee8000c1e1b00 */
[----:B------:R-:W3:Y:S01]  /*0780*/  @!P1 LDG.E.64 R10, desc[UR4][R10.64] ;  /* 0x000000040a0a9981 */ /* 0x000ee2000c1e1b00 */
[----:B----4-:R-:W-:-:S08]  /*0790*/  @P0 DFMA R4, R8, R4, R12 ;  /* 0x000000040804022b */ /* 0x010fd0000000000c */
[----:B--2---:R-:W-:-:S08]  /*07a0*/  @P0 DFMA R12, R6, R16, R4 ;  /* 0x00000010060c022b */ /* 0x004fd00000000004 */
[----:B---3--:R-:W-:-:S11]  /*07b0*/  @!P1 DFMA R12, R14, R10, R12 ;  /* 0x0000000a0e0c922b */ /* 0x008fd6000000000c */
.L_x_9:
[----:B------:R-:W0:Y:S01]  /*07c0*/  LDC.64 R4, c[0x0][0x390] ;  /* 0x0000e400ff047b82 */ /* 0x000e220000000a00 */
[----:B------:R-:W1:Y:S02]  /*07d0*/  LDCU UR6, c[0x0][0x398] ;  /* 0x00007300ff0677ac */ /* 0x000e640008000800 */
[----:B-1----:R-:W-:-:S04]  /*07e0*/  IMAD R3, R3, UR6, R2 ;  /* 0x0000000603037c24 */ /* 0x002fc8000f8e0202 */
[----:B0-----:R-:W-:-:S05]  /*07f0*/  IMAD.WIDE R2, R3, 0x8, R4 ;  /* 0x0000000803027825 */ /* 0x001fca00078e0204 */
[----:B------:R-:W-:Y:S01]  /*0800*/  STG.E.64 desc[UR4][R2.64], R12 ;  /* 0x0000000c02007986 */ /* 0x000fe2000c101b04 */
[----:B------:R-:W-:Y:S05]  /*0810*/  EXIT ;  /* 0x000000000000794d */ /* 0x000fea0003800000 */
.L_x_13:
        /* <DEDUP_REMOVED lines=14> */
.L_x_16:


//--------------------- .nv.shared._Z28MatrixMultiply_data_prefetchPdS_S_ii --------------------------
	.section	.nv.shared._Z28MatrixMultiply_data_prefetchPdS_S_ii,"aw",@nobits
	.sectionflags	@""
	.align	8
.nv.shared._Z28MatrixMultiply_data_prefetchPdS_S_ii:
	.zero		5120


//--------------------- .nv.shared.reserved.0     --------------------------
	.section	.nv.shared.reserved.0,"aw",@nobits
	.weak		__nv_reservedSMEM_offset_0_alias
	.size		__nv_reservedSMEM_offset_0_alias, 0, 64
	.other		__nv_reservedSMEM_offset_0_alias,@"STO_CUDA_RESERVED_SHARED STV_DEFAULT"
__nv_reservedSMEM_offset_0_alias:
	.zero		0
	.zero		64


//--------------------- .nv.shared._Z21MatrixMultiply_sharedPdS_S_ii --------------------------
	.section	.nv.shared._Z21MatrixMultiply_sharedPdS_S_ii,"aw",@nobits
	.sectionflags	@""
	.align	8
.nv.shared._Z21MatrixMultiply_sharedPdS_S_ii:
	.zero		5120


//--------------------- .nv.constant0._Z28MatrixMultiply_data_prefetchPdS_S_ii --------------------------
	.section	.nv.constant0._Z28MatrixMultiply_data_prefetchPdS_S_ii,"a",@progbits
	.sectionflags	@""
	.align	4
.nv.constant0._Z28MatrixMultiply_data_prefetchPdS_S_ii:
	.zero		928


//--------------------- .nv.constant0._Z21MatrixMultiply_sharedPdS_S_ii --------------------------
	.section	.nv.constant0._Z21MatrixMultiply_sharedPdS_S_ii,"a",@progbits
	.sectionflags	@""
	.align	4
.nv.constant0._Z21MatrixMultiply_sharedPdS_S_ii:
	.zero		928


//--------------------- .nv.constant0._Z14MatrixMultiplyPdS_S_ii --------------------------
	.section	.nv.constant0._Z14MatrixMultiplyPdS_S_ii,"a",@progbits
	.sectionflags	@""
	.align	4
.nv.constant0._Z14MatrixMultiplyPdS_S_ii:
	.zero		928


//--------------------- SYMBOLS --------------------------

	.type		.nv.reservedSmem.offset0,@object
	.size		.nv.reservedSmem.offset0,0x4
	.type		.nv.reservedSmem.cap,@object
	.size		.nv.reservedSmem.cap,0x4
